	.target	sm_100a

	.elftype	@"ET_EXEC"


//--------------------- .note.nv.tkinfo           --------------------------
	.section	.note.nv.tkinfo,"",@"SHT_NOTE"
	.sectionflags	@"SHF_NOTE_NV_TKINFO"
	.tkinfo
        /*0018*/ 	.word	0x00000002
        /*0030*/ 	.string	""
        /*0030*/ 	.string	"ptxas"
        /*0030*/ 	.string	"Cuda compilation tools, release 13.0, V13.0.88"
        /*0030*/ 	.string	"Build cuda_13.0.r13.0/compiler.36424714_0"
        /*0030*/ 	.string	"-arch sm_100a -m 64 "



//--------------------- .note.nv.cuinfo           --------------------------
	.section	.note.nv.cuinfo,"",@"SHT_NOTE"
	.sectionflags	@"SHF_NOTE_NV_CUINFO"
        /*0018*/ 	.short	0x0002
        /*001a*/ 	.short	0x0064
        /*001c*/ 	.short	0x0082
	.zero		2


//--------------------- .nv.info                  --------------------------
	.section	.nv.info,"",@"SHT_CUDA_INFO"
	.align	4


	//----- nvinfo : EIATTR_REGCOUNT
	.align		4
        /*0000*/ 	.byte	0x04, 0x2f
        /*0002*/ 	.short	(.L_19 - .L_18)
	.align		4
.L_18:
        /*0004*/ 	.word	index@(_ZN7cutlass13device_kernelINS_4gemm6kernel13GemmUniversalIN4cute5tupleIJiiiiEEENS1_10collective13CollectiveMmaINS1_35MainloopSm100TmaUmmaWarpSpecializedILi4ELi2ELi4ENS5_IJNS4_1CILi8EEENSA_ILi1EEESC_EEEEENS5_IJNSA_ILi64EEENSA_ILi128EEESG_EEENS_6half_tENS5_IJlSC_lEEESI_SJ_NS4_8TiledMMAINS4_8MMA_AtomIJNS4_20SM100_MMA_F16BF16_SSISI_SI_fLi64ELi128ELNS4_4UMMA5MajorE0ELSO_0ELNSN_7ScaleInE0ELSP_0EEEEEENS4_6LayoutINS5_IJSC_SC_SC_EEENS5_IJNSA_ILi0EEESU_SU_EEEEENS5_IJNS4_10UnderscoreESX_SX_EEEEENS4_13SM90_TMA_LOADENS4_14ComposedLayoutINS4_7SwizzleILi3ELi4ELi3EEENS4_18smem_ptr_flag_bitsILi16EEENSS_INS5_IJSB_SF_EEENS5_IJSF_SC_EEEEEEEvNS4_8identityENS4_23SM90_TMA_LOAD_MULTICASTES19_vS1A_EENS_8epilogue10collective18CollectiveEpilogueINS1D_23Sm100TmaWarpSpecializedILi4ELi2ELi16ELb1ELb0EEEJSH_NS5_IJNSS_ISF_SC_EENSS_INSA_ILi32EEESC_EEEEESI_SJ_SI_SJ_NS1D_6fusion15FusionCallbacksIS1H_NS1M_17LinearCombinationISI_fSI_fLNS_15FloatRoundStyleE2EEESH_S1L_JEEENS4_5SM1004TMEM4LOAD26SM100_TMEM_LOAD_16dp256b4xES10_NS11_INS12_ILi2ELi4ELi3EEES15_NSS_INS5_IJSB_S1J_EEENS5_IJS1J_SC_EEEEEEENS4_17SM75_U32x4_LDSM_NENS4_14SM90_TMA_STOREES20_NS4_17SM90_U32x4_STSM_NENS4_39AutoVectorizingCopyWithAssumedAlignmentILi128EEEEEEvvEEEEvNT_6ParamsE)
        /*0008*/ 	.word	0x00000044


	//----- nvinfo : EIATTR_FRAME_SIZE
	.align		4
.L_19:
        /*000c*/ 	.byte	0x04, 0x11
        /*000e*/ 	.short	(.L_21 - .L_20)
	.align		4
.L_20:
        /*0010*/ 	.word	index@($__internal_2_$__cuda_sm10x_tcgen05_guardrail_trap_unallocated_columns_being_dealloced)
        /*0014*/ 	.word	0x00000000


	//----- nvinfo : EIATTR_FRAME_SIZE
	.align		4
.L_21:
        /*0018*/ 	.byte	0x04, 0x11
        /*001a*/ 	.short	(.L_23 - .L_22)
	.align		4
.L_22:
        /*001c*/ 	.word	index@($__internal_1_$__cuda_sm10x_tcgen05_guardrail_trap_phase_invalid_during_alloc)
        /*0020*/ 	.word	0x00000000


	//----- nvinfo : EIATTR_FRAME_SIZE
	.align		4
.L_23:
        /*0024*/ 	.byte	0x04, 0x11
        /*0026*/ 	.short	(.L_25 - .L_24)
	.align		4
.L_24:
        /*0028*/ 	.word	index@($__internal_0_$__cuda_sm10x_tcgen05_guardrail_trap_col_being_dealloced_not_returned_by_alloc)
        /*002c*/ 	.word	0x00000000


	//----- nvinfo : EIATTR_FRAME_SIZE
	.align		4
.L_25:
        /*0030*/ 	.byte	0x04, 0x11
        /*0032*/ 	.short	(.L_27 - .L_26)
	.align		4
.L_26:
        /*0034*/ 	.word	index@(_ZN7cutlass13device_kernelINS_4gemm6kernel13GemmUniversalIN4cute5tupleIJiiiiEEENS1_10collective13CollectiveMmaINS1_35MainloopSm100TmaUmmaWarpSpecializedILi4ELi2ELi4ENS5_IJNS4_1CILi8EEENSA_ILi1EEESC_EEEEENS5_IJNSA_ILi64EEENSA_ILi128EEESG_EEENS_6half_tENS5_IJlSC_lEEESI_SJ_NS4_8TiledMMAINS4_8MMA_AtomIJNS4_20SM100_MMA_F16BF16_SSISI_SI_fLi64ELi128ELNS4_4UMMA5MajorE0ELSO_0ELNSN_7ScaleInE0ELSP_0EEEEEENS4_6LayoutINS5_IJSC_SC_SC_EEENS5_IJNSA_ILi0EEESU_SU_EEEEENS5_IJNS4_10UnderscoreESX_SX_EEEEENS4_13SM90_TMA_LOADENS4_14ComposedLayoutINS4_7SwizzleILi3ELi4ELi3EEENS4_18smem_ptr_flag_bitsILi16EEENSS_INS5_IJSB_SF_EEENS5_IJSF_SC_EEEEEEEvNS4_8identityENS4_23SM90_TMA_LOAD_MULTICASTES19_vS1A_EENS_8epilogue10collective18CollectiveEpilogueINS1D_23Sm100TmaWarpSpecializedILi4ELi2ELi16ELb1ELb0EEEJSH_NS5_IJNSS_ISF_SC_EENSS_INSA_ILi32EEESC_EEEEESI_SJ_SI_SJ_NS1D_6fusion15FusionCallbacksIS1H_NS1M_17LinearCombinationISI_fSI_fLNS_15FloatRoundStyleE2EEESH_S1L_JEEENS4_5SM1004TMEM4LOAD26SM100_TMEM_LOAD_16dp256b4xES10_NS11_INS12_ILi2ELi4ELi3EEES15_NSS_INS5_IJSB_S1J_EEENS5_IJS1J_SC_EEEEEEENS4_17SM75_U32x4_LDSM_NENS4_14SM90_TMA_STOREES20_NS4_17SM90_U32x4_STSM_NENS4_39AutoVectorizingCopyWithAssumedAlignmentILi128EEEEEEvvEEEEvNT_6ParamsE)
        /*0038*/ 	.word	0x00000000


	//----- nvinfo : EIATTR_MIN_STACK_SIZE
	.align		4
.L_27:
        /*003c*/ 	.byte	0x04, 0x12
        /*003e*/ 	.short	(.L_29 - .L_28)
	.align		4
.L_28:
        /*0040*/ 	.word	index@(_ZN7cutlass13device_kernelINS_4gemm6kernel13GemmUniversalIN4cute5tupleIJiiiiEEENS1_10collective13CollectiveMmaINS1_35MainloopSm100TmaUmmaWarpSpecializedILi4ELi2ELi4ENS5_IJNS4_1CILi8EEENSA_ILi1EEESC_EEEEENS5_IJNSA_ILi64EEENSA_ILi128EEESG_EEENS_6half_tENS5_IJlSC_lEEESI_SJ_NS4_8TiledMMAINS4_8MMA_AtomIJNS4_20SM100_MMA_F16BF16_SSISI_SI_fLi64ELi128ELNS4_4UMMA5MajorE0ELSO_0ELNSN_7ScaleInE0ELSP_0EEEEEENS4_6LayoutINS5_IJSC_SC_SC_EEENS5_IJNSA_ILi0EEESU_SU_EEEEENS5_IJNS4_10UnderscoreESX_SX_EEEEENS4_13SM90_TMA_LOADENS4_14ComposedLayoutINS4_7SwizzleILi3ELi4ELi3EEENS4_18smem_ptr_flag_bitsILi16EEENSS_INS5_IJSB_SF_EEENS5_IJSF_SC_EEEEEEEvNS4_8identityENS4_23SM90_TMA_LOAD_MULTICASTES19_vS1A_EENS_8epilogue10collective18CollectiveEpilogueINS1D_23Sm100TmaWarpSpecializedILi4ELi2ELi16ELb1ELb0EEEJSH_NS5_IJNSS_ISF_SC_EENSS_INSA_ILi32EEESC_EEEEESI_SJ_SI_SJ_NS1D_6fusion15FusionCallbacksIS1H_NS1M_17LinearCombinationISI_fSI_fLNS_15FloatRoundStyleE2EEESH_S1L_JEEENS4_5SM1004TMEM4LOAD26SM100_TMEM_LOAD_16dp256b4xES10_NS11_INS12_ILi2ELi4ELi3EEES15_NSS_INS5_IJSB_S1J_EEENS5_IJS1J_SC_EEEEEEENS4_17SM75_U32x4_LDSM_NENS4_14SM90_TMA_STOREES20_NS4_17SM90_U32x4_STSM_NENS4_39AutoVectorizingCopyWithAssumedAlignmentILi128EEEEEEvvEEEEvNT_6ParamsE)
        /*0044*/ 	.word	0x00000000
.L_29:


//--------------------- .nv.compat                --------------------------
	.section	.nv.compat,"",@"SHT_CUDA_COMPAT_INFO"
	.align	4
        /*0000*/ 	.byte	0x02, 0x09, 0x01, 0x00, 0x02, 0x02, 0x02, 0x00, 0x02, 0x05, 0x05, 0x00, 0x03, 0x07, 0x01, 0x01
        /*0010*/ 	.byte	0x02, 0x03, 0x01, 0x00, 0x02, 0x06, 0x01, 0x00, 0x04, 0x0b, 0x08, 0x00, 0x09, 0x00, 0x00, 0x00
        /*0020*/ 	.byte	0x00, 0x00, 0x00, 0x00


//--------------------- .nv.info._ZN7cutlass13device_kernelINS_4gemm6kernel13GemmUniversalIN4cute5tupleIJiiiiEEENS1_10collective13CollectiveMmaINS1_35MainloopSm100TmaUmmaWarpSpecializedILi4ELi2ELi4ENS5_IJNS4_1CILi8EEENSA_ILi1EEESC_EEEEENS5_IJNSA_ILi64EEENSA_ILi128EEESG_EEENS_6half_tENS5_IJlSC_lEEESI_SJ_NS4_8TiledMMAINS4_8MMA_AtomIJNS4_20SM100_MMA_F16BF16_SSISI_SI_fLi64ELi128ELNS4_4UMMA5MajorE0ELSO_0ELNSN_7ScaleInE0ELSP_0EEEEEENS4_6LayoutINS5_IJSC_SC_SC_EEENS5_IJNSA_ILi0EEESU_SU_EEEEENS5_IJNS4_10UnderscoreESX_SX_EEEEENS4_13SM90_TMA_LOADENS4_14ComposedLayoutINS4_7SwizzleILi3ELi4ELi3EEENS4_18smem_ptr_flag_bitsILi16EEENSS_INS5_IJSB_SF_EEENS5_IJSF_SC_EEEEEEEvNS4_8identityENS4_23SM90_TMA_LOAD_MULTICASTES19_vS1A_EENS_8epilogue10collective18CollectiveEpilogueINS1D_23Sm100TmaWarpSpecializedILi4ELi2ELi16ELb1ELb0EEEJSH_NS5_IJNSS_ISF_SC_EENSS_INSA_ILi32EEESC_EEEEESI_SJ_SI_SJ_NS1D_6fusion15FusionCallbacksIS1H_NS1M_17LinearCombinationISI_fSI_fLNS_15FloatRoundStyleE2EEESH_S1L_JEEENS4_5SM1004TMEM4LOAD26SM100_TMEM_LOAD_16dp256b4xES10_NS11_INS12_ILi2ELi4ELi3EEES15_NSS_INS5_IJSB_S1J_EEENS5_IJS1J_SC_EEEEEEENS4_17SM75_U32x4_LDSM_NENS4_14SM90_TMA_STOREES20_NS4_17SM90_U32x4_STSM_NENS4_39AutoVectorizingCopyWithAssumedAlignmentILi128EEEEEEvvEEEEvNT_6ParamsE --------------------------
	.section	.nv.info._ZN7cutlass13device_kernelINS_4gemm6kernel13GemmUniversalIN4cute5tupleIJiiiiEEENS1_10collective13CollectiveMmaINS1_35MainloopSm100TmaUmmaWarpSpecializedILi4ELi2ELi4ENS5_IJNS4_1CILi8EEENSA_ILi1EEESC_EEEEENS5_IJNSA_ILi64EEENSA_ILi128EEESG_EEENS_6half_tENS5_IJlSC_lEEESI_SJ_NS4_8TiledMMAINS4_8MMA_AtomIJNS4_20SM100_MMA_F16BF16_SSISI_SI_fLi64ELi128ELNS4_4UMMA5MajorE0ELSO_0ELNSN_7ScaleInE0ELSP_0EEEEEENS4_6LayoutINS5_IJSC_SC_SC_EEENS5_IJNSA_ILi0EEESU_SU_EEEEENS5_IJNS4_10UnderscoreESX_SX_EEEEENS4_13SM90_TMA_LOADENS4_14ComposedLayoutINS4_7SwizzleILi3ELi4ELi3EEENS4_18smem_ptr_flag_bitsILi16EEENSS_INS5_IJSB_SF_EEENS5_IJSF_SC_EEEEEEEvNS4_8identityENS4_23SM90_TMA_LOAD_MULTICASTES19_vS1A_EENS_8epilogue10collective18CollectiveEpilogueINS1D_23Sm100TmaWarpSpecializedILi4ELi2ELi16ELb1ELb0EEEJSH_NS5_IJNSS_ISF_SC_EENSS_INSA_ILi32EEESC_EEEEESI_SJ_SI_SJ_NS1D_6fusion15FusionCallbacksIS1H_NS1M_17LinearCombinationISI_fSI_fLNS_15FloatRoundStyleE2EEESH_S1L_JEEENS4_5SM1004TMEM4LOAD26SM100_TMEM_LOAD_16dp256b4xES10_NS11_INS12_ILi2ELi4ELi3EEES15_NSS_INS5_IJSB_S1J_EEENS5_IJS1J_SC_EEEEEEENS4_17SM75_U32x4_LDSM_NENS4_14SM90_TMA_STOREES20_NS4_17SM90_U32x4_STSM_NENS4_39AutoVectorizingCopyWithAssumedAlignmentILi128EEEEEEvvEEEEvNT_6ParamsE,"",@"SHT_CUDA_INFO"
	.sectionflags	@""
	.align	4


	//----- nvinfo : EIATTR_CUDA_API_VERSION
	.align		4
        /*0000*/ 	.byte	0x04, 0x37
        /*0002*/ 	.short	(.L_31 - .L_30)
.L_30:
        /*0004*/ 	.word	0x00000082


	//----- nvinfo : EIATTR_KPARAM_INFO
	.align		4
.L_31:
        /*0008*/ 	.byte	0x04, 0x17
        /*000a*/ 	.short	(.L_33 - .L_32)
.L_32:
        /*000c*/ 	.word	0x00000000
        /*0010*/ 	.short	0x0000
        /*0012*/ 	.short	0x0000
        /*0014*/ 	.byte	0x00, 0xf0, 0x01, 0x20


	//----- nvinfo : EIATTR_AT_ENTRY_FRAGMENTS
	.align		4
.L_33:
        /*0018*/ 	.byte	0x04, 0x4f
        /*001a*/ 	.short	(.L_35 - .L_34)


	//   ....[0]....
.L_34:
        /*001c*/ 	.word	0x00000006


	//----- nvinfo : EIATTR_RESERVED_SMEM_USED
	.align		4
.L_35:
        /*0020*/ 	.byte	0x01, 0x41
	.zero		2


	//----- nvinfo : EIATTR_SPARSE_MMA_MASK
	.align		4
        /*0024*/ 	.byte	0x03, 0x50
        /*0026*/ 	.short	0x0000


	//----- nvinfo : EIATTR_TCGEN05_1CTA_USED
	.align		4
        /*0028*/ 	.byte	0x01, 0x51
	.zero		2


	//----- nvinfo : EIATTR_MAXREG_COUNT
	.align		4
        /*002c*/ 	.byte	0x03, 0x1b
        /*002e*/ 	.short	0x00ff


	//----- nvinfo : EIATTR_NUM_BARRIERS
	.align		4
        /*0030*/ 	.byte	0x02, 0x4c
        /*0032*/ 	.byte	0x07
	.zero		1


	//----- nvinfo : EIATTR_EXTERNS
	.align		4
        /*0034*/ 	.byte	0x04, 0x0f
        /*0036*/ 	.short	(.L_37 - .L_36)


	//   ....[0]....
	.align		4
.L_36:
        /*0038*/ 	.word	index@(__assertfail)


	//----- nvinfo : EIATTR_MERCURY_ISA_VERSION
	.align		4
.L_37:
        /*003c*/ 	.byte	0x03, 0x5f
        /*003e*/ 	.short	0x0101


	//----- nvinfo : EIATTR_INT_WARP_WIDE_INSTR_OFFSETS
	.align		4
        /*0040*/ 	.byte	0x04, 0x31
        /*0042*/ 	.short	(.L_39 - .L_38)


	//   ....[0]....
.L_38:
        /*0044*/ 	.word	0x00004140


	//   ....[1]....
        /*0048*/ 	.word	0x00004170


	//   ....[2]....
        /*004c*/ 	.word	0x00004190


	//   ....[3]....
        /*0050*/ 	.word	0x00004d60


	//   ....[4]....
        /*0054*/ 	.word	0x00004dc0


	//   ....[5]....
        /*0058*/ 	.word	0x00004eb0


	//   ....[6]....
        /*005c*/ 	.word	0x00004f30


	//   ....[7]....
        /*0060*/ 	.word	0x00005030


	//   ....[8]....
        /*0064*/ 	.word	0x000050c0


	//   ....[9]....
        /*0068*/ 	.word	0x000051c0


	//   ....[10]....
        /*006c*/ 	.word	0x00005270


	//----- nvinfo : EIATTR_COOP_GROUP_MASK_REGIDS
	.align		4
.L_39:
        /*0070*/ 	.byte	0x04, 0x29
        /*0072*/ 	.short	(.L_41 - .L_40)


	//   ....[0]....
.L_40:
        /*0074*/ 	.word	0xffffffff


	//   ....[1]....
        /*0078*/ 	.word	0xffffffff


	//   ....[2]....
        /*007c*/ 	.word	0xffffffff


	//   ....[3]....
        /*0080*/ 	.word	0xffffffff


	//   ....[4]....
        /*0084*/ 	.word	0xffffffff


	//   ....[5]....
        /*0088*/ 	.word	0xffffffff


	//   ....[6]....
        /*008c*/ 	.word	0xffffffff


	//   ....[7]....
        /*0090*/ 	.word	0xffffffff


	//   ....[8]....
        /*0094*/ 	.word	0xffffffff


	//   ....[9]....
        /*0098*/ 	.word	0xffffffff


	//   ....[10]....
        /*009c*/ 	.word	0xffffffff


	//   ....[11]....
        /*00a0*/ 	.word	0xffffffff


	//   ....[12]....
        /*00a4*/ 	.word	0xffffffff


	//   ....[13]....
        /*00a8*/ 	.word	0xffffffff


	//----- nvinfo : EIATTR_COOP_GROUP_INSTR_OFFSETS
	.align		4
.L_41:
        /*00ac*/ 	.byte	0x04, 0x28
        /*00ae*/ 	.short	(.L_43 - .L_42)


	//   ....[0]....
.L_42:
        /*00b0*/ 	.word	0x00000080


	//   ....[1]....
        /*00b4*/ 	.word	0x000004f0


	//   ....[2]....
        /*00b8*/ 	.word	0x00000690


	//   ....[3]....
        /*00bc*/ 	.word	0x00000830


	//   ....[4]....
        /*00c0*/ 	.word	0x00000930


	//   ....[5]....
        /*00c4*/ 	.word	0x00000aa0


	//   ....[6]....
        /*00c8*/ 	.word	0x00000c40


	//   ....[7]....
        /*00cc*/ 	.word	0x00000df0


	//   ....[8]....
        /*00d0*/ 	.word	0x000022c0


	//   ....[9]....
        /*00d4*/ 	.word	0x00003170


	//   ....[10]....
        /*00d8*/ 	.word	0x00003380


	//   ....[11]....
        /*00dc*/ 	.word	0x000033b0


	//   ....[12]....
        /*00e0*/ 	.word	0x00004020


	//   ....[13]....
        /*00e4*/ 	.word	0x00004250


	//----- nvinfo : EIATTR_VRC_CTA_INIT_COUNT
	.align		4
.L_43:
        /*00e8*/ 	.byte	0x02, 0x4a
        /*00ea*/ 	.byte	0x80
	.zero		1


	//----- nvinfo : EIATTR_SYSCALL_OFFSETS
	.align		4
        /*00ec*/ 	.byte	0x04, 0x46
        /*00ee*/ 	.short	(.L_45 - .L_44)


	//   ....[0]....
.L_44:
        /*00f0*/ 	.word	0x00005f00


	//   ....[1]....
        /*00f4*/ 	.word	0x00005ff0


	//   ....[2]....
        /*00f8*/ 	.word	0x000067b0


	//   ....[3]....
        /*00fc*/ 	.word	0x00007060


	//   ....[4]....
        /*0100*/ 	.word	0x000078f0


	//   ....[5]....
        /*0104*/ 	.word	0x00008180


	//----- nvinfo : EIATTR_MBARRIER_INSTR_OFFSETS
	.align		4
.L_45:
        /*0108*/ 	.byte	0x04, 0x39
        /*010a*/ 	.short	(.L_47 - .L_46)


	//   ....[0]....
.L_46:
        /*010c*/ 	.word	0x00000600
        /*0110*/ 	.word	0x000000ff
        /*0114*/ 	.word	0x00000000
        /*0118*/ 	.short	0x0100
        /*011a*/ 	.byte	0x04
	.zero		1


	//   ....[1]....
        /*011c*/ 	.word	0x00000610
        /*0120*/ 	.word	0x000000ff
        /*0124*/ 	.word	0x00000020
        /*0128*/ 	.short	0x0100
        /*012a*/ 	.byte	0x04
	.zero		1


	//   ....[2]....
        /*012c*/ 	.word	0x00000620
        /*0130*/ 	.word	0x000000ff
        /*0134*/ 	.word	0x00000008
        /*0138*/ 	.short	0x0100
        /*013a*/ 	.byte	0x04
	.zero		1


	//   ....[3]....
        /*013c*/ 	.word	0x00000630
        /*0140*/ 	.word	0x000000ff
        /*0144*/ 	.word	0x00000028
        /*0148*/ 	.short	0x0100
        /*014a*/ 	.byte	0x04
	.zero		1


	//   ....[4]....
        /*014c*/ 	.word	0x00000640
        /*0150*/ 	.word	0x000000ff
        /*0154*/ 	.word	0x00000010
        /*0158*/ 	.short	0x0100
        /*015a*/ 	.byte	0x04
	.zero		1


	//   ....[5]....
        /*015c*/ 	.word	0x00000650
        /*0160*/ 	.word	0x000000ff
        /*0164*/ 	.word	0x00000030
        /*0168*/ 	.short	0x0100
        /*016a*/ 	.byte	0x04
	.zero		1


	//   ....[6]....
        /*016c*/ 	.word	0x00000660
        /*0170*/ 	.word	0x000000ff
        /*0174*/ 	.word	0x00000018
        /*0178*/ 	.short	0x0100
        /*017a*/ 	.byte	0x04
	.zero		1


	//   ....[7]....
        /*017c*/ 	.word	0x00000670
        /*0180*/ 	.word	0x000000ff
        /*0184*/ 	.word	0x00000038
        /*0188*/ 	.short	0x0100
        /*018a*/ 	.byte	0x04
	.zero		1


	//   ....[8]....
        /*018c*/ 	.word	0x000007a0
        /*0190*/ 	.word	0x000000ff
        /*0194*/ 	.word	0x00000040
        /*0198*/ 	.short	0x0100
        /*019a*/ 	.byte	0x04
	.zero		1


	//   ....[9]....
        /*019c*/ 	.word	0x000007b0
        /*01a0*/ 	.word	0x000000ff
        /*01a4*/ 	.word	0x00000060
        /*01a8*/ 	.short	0x0100
        /*01aa*/ 	.byte	0x04
	.zero		1


	//   ....[10]....
        /*01ac*/ 	.word	0x000007c0
        /*01b0*/ 	.word	0x000000ff
        /*01b4*/ 	.word	0x00000048
        /*01b8*/ 	.short	0x0100
        /*01ba*/ 	.byte	0x04
	.zero		1


	//   ....[11]....
        /*01bc*/ 	.word	0x000007d0
        /*01c0*/ 	.word	0x000000ff
        /*01c4*/ 	.word	0x00000068
        /*01c8*/ 	.short	0x0100
        /*01ca*/ 	.byte	0x04
	.zero		1


	//   ....[12]....
        /*01cc*/ 	.word	0x000007e0
        /*01d0*/ 	.word	0x000000ff
        /*01d4*/ 	.word	0x00000050
        /*01d8*/ 	.short	0x0100
        /*01da*/ 	.byte	0x04
	.zero		1


	//   ....[13]....
        /*01dc*/ 	.word	0x000007f0
        /*01e0*/ 	.word	0x000000ff
        /*01e4*/ 	.word	0x00000070
        /*01e8*/ 	.short	0x0100
        /*01ea*/ 	.byte	0x04
	.zero		1


	//   ....[14]....
        /*01ec*/ 	.word	0x00000800
        /*01f0*/ 	.word	0x000000ff
        /*01f4*/ 	.word	0x00000058
        /*01f8*/ 	.short	0x0100
        /*01fa*/ 	.byte	0x04
	.zero		1


	//   ....[15]....
        /*01fc*/ 	.word	0x00000810
        /*0200*/ 	.word	0x000000ff
        /*0204*/ 	.word	0x00000078
        /*0208*/ 	.short	0x0100
        /*020a*/ 	.byte	0x04
	.zero		1


	//   ....[16]....
        /*020c*/ 	.word	0x00000900
        /*0210*/ 	.word	0x000000ff
        /*0214*/ 	.word	0x00000080
        /*0218*/ 	.short	0x0100
        /*021a*/ 	.byte	0x06
	.zero		1


	//   ....[17]....
        /*021c*/ 	.word	0x00000910
        /*0220*/ 	.word	0x000000ff
        /*0224*/ 	.word	0x00000088
        /*0228*/ 	.short	0x0100
        /*022a*/ 	.byte	0x06
	.zero		1


	//   ....[18]....
        /*022c*/ 	.word	0x00000a50
        /*0230*/ 	.word	0x000000ff
        /*0234*/ 	.word	0x00000090
        /*0238*/ 	.short	0x0100
        /*023a*/ 	.byte	0x06
	.zero		1


	//   ....[19]....
        /*023c*/ 	.word	0x00000a60
        /*0240*/ 	.word	0x000000ff
        /*0244*/ 	.word	0x000000a0
        /*0248*/ 	.short	0x0100
        /*024a*/ 	.byte	0x06
	.zero		1


	//   ....[20]....
        /*024c*/ 	.word	0x00000a70
        /*0250*/ 	.word	0x000000ff
        /*0254*/ 	.word	0x00000098
        /*0258*/ 	.short	0x0100
        /*025a*/ 	.byte	0x06
	.zero		1


	//   ....[21]....
        /*025c*/ 	.word	0x00000a80
        /*0260*/ 	.word	0x000000ff
        /*0264*/ 	.word	0x000000a8
        /*0268*/ 	.short	0x0100
        /*026a*/ 	.byte	0x06
	.zero		1


	//   ....[22]....
        /*026c*/ 	.word	0x00000bb0
        /*0270*/ 	.word	0x000000ff
        /*0274*/ 	.word	0x000000b0
        /*0278*/ 	.short	0x0100
        /*027a*/ 	.byte	0x04
	.zero		1


	//   ....[23]....
        /*027c*/ 	.word	0x00000bc0
        /*0280*/ 	.word	0x000000ff
        /*0284*/ 	.word	0x000000d0
        /*0288*/ 	.short	0x0100
        /*028a*/ 	.byte	0x04
	.zero		1


	//   ....[24]....
        /*028c*/ 	.word	0x00000bd0
        /*0290*/ 	.word	0x000000ff
        /*0294*/ 	.word	0x000000b8
        /*0298*/ 	.short	0x0100
        /*029a*/ 	.byte	0x04
	.zero		1


	//   ....[25]....
        /*029c*/ 	.word	0x00000be0
        /*02a0*/ 	.word	0x000000ff
        /*02a4*/ 	.word	0x000000d8
        /*02a8*/ 	.short	0x0100
        /*02aa*/ 	.byte	0x04
	.zero		1


	//   ....[26]....
        /*02ac*/ 	.word	0x00000bf0
        /*02b0*/ 	.word	0x000000ff
        /*02b4*/ 	.word	0x000000c0
        /*02b8*/ 	.short	0x0100
        /*02ba*/ 	.byte	0x04
	.zero		1


	//   ....[27]....
        /*02bc*/ 	.word	0x00000c00
        /*02c0*/ 	.word	0x000000ff
        /*02c4*/ 	.word	0x000000e0
        /*02c8*/ 	.short	0x0100
        /*02ca*/ 	.byte	0x04
	.zero		1


	//   ....[28]....
        /*02cc*/ 	.word	0x00000c10
        /*02d0*/ 	.word	0x000000ff
        /*02d4*/ 	.word	0x000000c8
        /*02d8*/ 	.short	0x0100
        /*02da*/ 	.byte	0x04
	.zero		1


	//   ....[29]....
        /*02dc*/ 	.word	0x00000c20
        /*02e0*/ 	.word	0x000000ff
        /*02e4*/ 	.word	0x000000e8
        /*02e8*/ 	.short	0x0100
        /*02ea*/ 	.byte	0x04
	.zero		1


	//   ....[30]....
        /*02ec*/ 	.word	0x00000d10
        /*02f0*/ 	.word	0x000000ff
        /*02f4*/ 	.word	0x000000f0
        /*02f8*/ 	.short	0x0100
        /*02fa*/ 	.byte	0x04
	.zero		1


	//   ....[31]....
        /*02fc*/ 	.word	0x00000d20
        /*0300*/ 	.word	0x000000ff
        /*0304*/ 	.word	0x00000100
        /*0308*/ 	.short	0x0100
        /*030a*/ 	.byte	0x04
	.zero		1


	//   ....[32]....
        /*030c*/ 	.word	0x00000d30
        /*0310*/ 	.word	0x000000ff
        /*0314*/ 	.word	0x000000f8
        /*0318*/ 	.short	0x0100
        /*031a*/ 	.byte	0x04
	.zero		1


	//   ....[33]....
        /*031c*/ 	.word	0x00000d40
        /*0320*/ 	.word	0x000000ff
        /*0324*/ 	.word	0x00000108
        /*0328*/ 	.short	0x0100
        /*032a*/ 	.byte	0x04
	.zero		1


	//   ....[34]....
        /*032c*/ 	.word	0x000019a0
        /*0330*/ 	.word	0x00000000
        /*0334*/ 	.word	0x00000100
        /*0338*/ 	.short	0x010a
        /*033a*/ 	.byte	0xff
	.zero		1


	//   ....[35]....
        /*033c*/ 	.word	0x000019d0
        /*0340*/ 	.word	0x00000000
        /*0344*/ 	.word	0x000000f0
        /*0348*/ 	.short	0x0101
        /*034a*/ 	.byte	0xff
	.zero		1


	//   ....[36]....
        /*034c*/ 	.word	0x00001aa0
        /*0350*/ 	.word	0x000000ff
        /*0354*/ 	.word	0x00000020
        /*0358*/ 	.short	0x010a
        /*035a*/ 	.byte	0x04
	.zero		1


	//   ....[37]....
        /*035c*/ 	.word	0x00001b20
        /*0360*/ 	.word	0x000000ff
        /*0364*/ 	.word	0x00000020
        /*0368*/ 	.short	0x010a
        /*036a*/ 	.byte	0x21
	.zero		1


	//   ....[38]....
        /*036c*/ 	.word	0x00001d10
        /*0370*/ 	.word	0x000000ff
        /*0374*/ 	.word	0x00000020
        /*0378*/ 	.short	0x010a
        /*037a*/ 	.byte	0x05
	.zero		1


	//   ....[39]....
        /*037c*/ 	.word	0x00001eb0
        /*0380*/ 	.word	0x000000ff
        /*0384*/ 	.word	0x00000088
        /*0388*/ 	.short	0x0101
        /*038a*/ 	.byte	0x0d
	.zero		1


	//   ....[40]....
        /*038c*/ 	.word	0x00001ed0
        /*0390*/ 	.word	0x000000ff
        /*0394*/ 	.word	0x00000020
        /*0398*/ 	.short	0x010a
        /*039a*/ 	.byte	0x04
	.zero		1


	//   ....[41]....
        /*039c*/ 	.word	0x00001f50
        /*03a0*/ 	.word	0x000000ff
        /*03a4*/ 	.word	0x00000020
        /*03a8*/ 	.short	0x010a
        /*03aa*/ 	.byte	0x21
	.zero		1


	//   ....[42]....
        /*03ac*/ 	.word	0x000020e0
        /*03b0*/ 	.word	0x000000ff
        /*03b4*/ 	.word	0x00000020
        /*03b8*/ 	.short	0x010a
        /*03ba*/ 	.byte	0x05
	.zero		1


	//   ....[43]....
        /*03bc*/ 	.word	0x000022f0
        /*03c0*/ 	.word	0x00000003
        /*03c4*/ 	.word	0x00000090
        /*03c8*/ 	.short	0x010a
        /*03ca*/ 	.byte	0xff
	.zero		1


	//   ....[44]....
        /*03cc*/ 	.word	0x00002440
        /*03d0*/ 	.word	0x00000000
        /*03d4*/ 	.word	0x00000000
        /*03d8*/ 	.short	0x0101
        /*03da*/ 	.byte	0xff
	.zero		1


	//   ....[45]....
        /*03dc*/ 	.word	0x000029f0
        /*03e0*/ 	.word	0x000000ff
        /*03e4*/ 	.word	0x00000000
        /*03e8*/ 	.short	0x010a
        /*03ea*/ 	.byte	0x04
	.zero		1


	//   ....[46]....
        /*03ec*/ 	.word	0x00002a80
        /*03f0*/ 	.word	0x000000ff
        /*03f4*/ 	.word	0x00000000
        /*03f8*/ 	.short	0x010a
        /*03fa*/ 	.byte	0x05
	.zero		1


	//   ....[47]....
        /*03fc*/ 	.word	0x00002b10
        /*0400*/ 	.word	0x000000ff
        /*0404*/ 	.word	0x00000000
        /*0408*/ 	.short	0x010a
        /*040a*/ 	.byte	0x05
	.zero		1


	//   ....[48]....
        /*040c*/ 	.word	0x00002bb0
        /*0410*/ 	.word	0x00000000
        /*0414*/ 	.word	0x00000000
        /*0418*/ 	.short	0x010a
        /*041a*/ 	.byte	0xff
	.zero		1


	//   ....[49]....
        /*041c*/ 	.word	0x00002cd0
        /*0420*/ 	.word	0x00000002
        /*0424*/ 	.word	0x000000f0
        /*0428*/ 	.short	0x010a
        /*042a*/ 	.byte	0xff
	.zero		1


	//   ....[50]....
        /*042c*/ 	.word	0x00002d40
        /*0430*/ 	.word	0x00000002
        /*0434*/ 	.word	0x00000000
        /*0438*/ 	.short	0x0101
        /*043a*/ 	.byte	0xff
	.zero		1


	//   ....[51]....
        /*043c*/ 	.word	0x00002d60
        /*0440*/ 	.word	0x000000ff
        /*0444*/ 	.word	0x000000a0
        /*0448*/ 	.short	0x010a
        /*044a*/ 	.byte	0x04
	.zero		1


	//   ....[52]....
        /*044c*/ 	.word	0x00002e80
        /*0450*/ 	.word	0x00000002
        /*0454*/ 	.word	0x00000090
        /*0458*/ 	.short	0x010a
        /*045a*/ 	.byte	0xff
	.zero		1


	//   ....[53]....
        /*045c*/ 	.word	0x00002f80
        /*0460*/ 	.word	0x00000002
        /*0464*/ 	.word	0x00000000
        /*0468*/ 	.short	0x0101
        /*046a*/ 	.byte	0xff
	.zero		1


	//   ....[54]....
        /*046c*/ 	.word	0x00003010
        /*0470*/ 	.word	0x000000ff
        /*0474*/ 	.word	0x000000a0
        /*0478*/ 	.short	0x0106
        /*047a*/ 	.byte	0x04
	.zero		1


	//   ....[55]....
        /*047c*/ 	.word	0x00003030
        /*0480*/ 	.word	0x000000ff
        /*0484*/ 	.word	0x000000a0
        /*0488*/ 	.short	0x010a
        /*048a*/ 	.byte	0x04
	.zero		1


	//   ....[56]....
        /*048c*/ 	.word	0x000030c0
        /*0490*/ 	.word	0x000000ff
        /*0494*/ 	.word	0x000000a0
        /*0498*/ 	.short	0x0106
        /*049a*/ 	.byte	0x07
	.zero		1


	//   ....[57]....
        /*049c*/ 	.word	0x00003100
        /*04a0*/ 	.word	0x00000000
        /*04a4*/ 	.word	0x000000a0
        /*04a8*/ 	.short	0x010a
        /*04aa*/ 	.byte	0xff
	.zero		1


	//   ....[58]....
        /*04ac*/ 	.word	0x000036d0
        /*04b0*/ 	.word	0x00000000
        /*04b4*/ 	.word	0x00000090
        /*04b8*/ 	.short	0x010a
        /*04ba*/ 	.byte	0xff
	.zero		1


	//   ....[59]....
        /*04bc*/ 	.word	0x000037d0
        /*04c0*/ 	.word	0x00000003
        /*04c4*/ 	.word	0x00000000
        /*04c8*/ 	.short	0x0101
        /*04ca*/ 	.byte	0xff
	.zero		1


	//   ....[60]....
        /*04cc*/ 	.word	0x000037e0
        /*04d0*/ 	.word	0x000000ff
        /*04d4*/ 	.word	0x00000000
        /*04d8*/ 	.short	0x010a
        /*04da*/ 	.byte	0x04
	.zero		1


	//   ....[61]....
        /*04dc*/ 	.word	0x00003860
        /*04e0*/ 	.word	0x000000ff
        /*04e4*/ 	.word	0x000000d0
        /*04e8*/ 	.short	0x010a
        /*04ea*/ 	.byte	0x2e
	.zero		1


	//   ....[62]....
        /*04ec*/ 	.word	0x00003940
        /*04f0*/ 	.word	0x000000ff
        /*04f4*/ 	.word	0x00000000
        /*04f8*/ 	.short	0x010a
        /*04fa*/ 	.byte	0x07
	.zero		1


	//   ....[63]....
        /*04fc*/ 	.word	0x00003a80
        /*0500*/ 	.word	0x000000ff
        /*0504*/ 	.word	0x00000000
        /*0508*/ 	.short	0x010a
        /*050a*/ 	.byte	0x04
	.zero		1


	//   ....[64]....
        /*050c*/ 	.word	0x00003e50
        /*0510*/ 	.word	0x000000ff
        /*0514*/ 	.word	0x00000000
        /*0518*/ 	.short	0x010a
        /*051a*/ 	.byte	0x04
	.zero		1


	//   ....[65]....
        /*051c*/ 	.word	0x00003ee0
        /*0520*/ 	.word	0x000000ff
        /*0524*/ 	.word	0x00000000
        /*0528*/ 	.short	0x010a
        /*052a*/ 	.byte	0x05
	.zero		1


	//   ....[66]....
        /*052c*/ 	.word	0x00003f70
        /*0530*/ 	.word	0x000000ff
        /*0534*/ 	.word	0x00000000
        /*0538*/ 	.short	0x010a
        /*053a*/ 	.byte	0x05
	.zero		1


	//   ....[67]....
        /*053c*/ 	.word	0x00004000
        /*0540*/ 	.word	0x000000ff
        /*0544*/ 	.word	0x00000000
        /*0548*/ 	.short	0x010a
        /*054a*/ 	.byte	0x04
	.zero		1


	//   ....[68]....
        /*054c*/ 	.word	0x00004520
        /*0550*/ 	.word	0x00000008
        /*0554*/ 	.word	0x00000090
        /*0558*/ 	.short	0x010a
        /*055a*/ 	.byte	0xff
	.zero		1


	//   ....[69]....
        /*055c*/ 	.word	0x00004690
        /*0560*/ 	.word	0x00000000
        /*0564*/ 	.word	0x00000000
        /*0568*/ 	.short	0x0101
        /*056a*/ 	.byte	0xff
	.zero		1


	//   ....[70]....
        /*056c*/ 	.word	0x00004b70
        /*0570*/ 	.word	0x000000ff
        /*0574*/ 	.word	0x00000088
        /*0578*/ 	.short	0x010a
        /*057a*/ 	.byte	0x15
	.zero		1


	//   ....[71]....
        /*057c*/ 	.word	0x00004d00
        /*0580*/ 	.word	0x000000ff
        /*0584*/ 	.word	0x00000060
        /*0588*/ 	.short	0x010a
        /*058a*/ 	.byte	0x15
	.zero		1


	//   ....[72]....
        /*058c*/ 	.word	0x00004e50
        /*0590*/ 	.word	0x000000ff
        /*0594*/ 	.word	0x00000040
        /*0598*/ 	.short	0x010b
        /*059a*/ 	.byte	0x15
	.zero		1


	//   ....[73]....
        /*059c*/ 	.word	0x00004e70
        /*05a0*/ 	.word	0x000000ff
        /*05a4*/ 	.word	0x00000000
        /*05a8*/ 	.short	0x0101
        /*05aa*/ 	.byte	0x04
	.zero		1


	//   ....[74]....
        /*05ac*/ 	.word	0x00004e80
        /*05b0*/ 	.word	0x000000ff
        /*05b4*/ 	.word	0x00000068
        /*05b8*/ 	.short	0x010a
        /*05ba*/ 	.byte	0x15
	.zero		1


	//   ....[75]....
        /*05bc*/ 	.word	0x00004fd0
        /*05c0*/ 	.word	0x000000ff
        /*05c4*/ 	.word	0x00000048
        /*05c8*/ 	.short	0x010b
        /*05ca*/ 	.byte	0x15
	.zero		1


	//   ....[76]....
        /*05cc*/ 	.word	0x00004ff0
        /*05d0*/ 	.word	0x000000ff
        /*05d4*/ 	.word	0x00000000
        /*05d8*/ 	.short	0x0101
        /*05da*/ 	.byte	0x04
	.zero		1


	//   ....[77]....
        /*05dc*/ 	.word	0x00005000
        /*05e0*/ 	.word	0x000000ff
        /*05e4*/ 	.word	0x00000070
        /*05e8*/ 	.short	0x010a
        /*05ea*/ 	.byte	0x15
	.zero		1


	//   ....[78]....
        /*05ec*/ 	.word	0x00005160
        /*05f0*/ 	.word	0x000000ff
        /*05f4*/ 	.word	0x00000050
        /*05f8*/ 	.short	0x010b
        /*05fa*/ 	.byte	0x15
	.zero		1


	//   ....[79]....
        /*05fc*/ 	.word	0x00005180
        /*0600*/ 	.word	0x000000ff
        /*0604*/ 	.word	0x00000000
        /*0608*/ 	.short	0x0101
        /*060a*/ 	.byte	0x04
	.zero		1


	//   ....[80]....
        /*060c*/ 	.word	0x00005190
        /*0610*/ 	.word	0x000000ff
        /*0614*/ 	.word	0x00000078
        /*0618*/ 	.short	0x010a
        /*061a*/ 	.byte	0x15
	.zero		1


	//   ....[81]....
        /*061c*/ 	.word	0x00005380
        /*0620*/ 	.word	0x000000ff
        /*0624*/ 	.word	0x00000058
        /*0628*/ 	.short	0x010b
        /*062a*/ 	.byte	0x15
	.zero		1


	//   ....[82]....
        /*062c*/ 	.word	0x00005390
        /*0630*/ 	.word	0x000000ff
        /*0634*/ 	.word	0x00000000
        /*0638*/ 	.short	0x0101
        /*063a*/ 	.byte	0x28
	.zero		1


	//   ....[83]....
        /*063c*/ 	.word	0x000053c0
        /*0640*/ 	.word	0x000000ff
        /*0644*/ 	.word	0x00000060
        /*0648*/ 	.short	0x010a
        /*064a*/ 	.byte	0x15
	.zero		1


	//   ....[84]....
        /*064c*/ 	.word	0x000053e0
        /*0650*/ 	.word	0x000000ff
        /*0654*/ 	.word	0x00000068
        /*0658*/ 	.short	0x010a
        /*065a*/ 	.byte	0x15
	.zero		1


	//   ....[85]....
        /*065c*/ 	.word	0x00005400
        /*0660*/ 	.word	0x000000ff
        /*0664*/ 	.word	0x00000070
        /*0668*/ 	.short	0x010a
        /*066a*/ 	.byte	0x15
	.zero		1


	//   ....[86]....
        /*066c*/ 	.word	0x00005440
        /*0670*/ 	.word	0x00000000
        /*0674*/ 	.word	0x00000078
        /*0678*/ 	.short	0x010a
        /*067a*/ 	.byte	0xff
	.zero		1


	//   ....[87]....
        /*067c*/ 	.word	0x00005790
        /*0680*/ 	.word	0x00000003
        /*0684*/ 	.word	0x00000090
        /*0688*/ 	.short	0x010a
        /*068a*/ 	.byte	0xff
	.zero		1


	//   ....[88]....
        /*068c*/ 	.word	0x00005910
        /*0690*/ 	.word	0x00000000
        /*0694*/ 	.word	0x00000000
        /*0698*/ 	.short	0x0101
        /*069a*/ 	.byte	0xff
	.zero		1


	//   ....[89]....
        /*069c*/ 	.word	0x00006460
        /*06a0*/ 	.word	0x000000ff
        /*06a4*/ 	.word	0x00000040
        /*06a8*/ 	.short	0x010a
        /*06aa*/ 	.byte	0x2c
	.zero		1


	//   ....[90]....
        /*06ac*/ 	.word	0x000064a0
        /*06b0*/ 	.word	0x0000001a
        /*06b4*/ 	.word	0x000000b0
        /*06b8*/ 	.short	0x010a
        /*06ba*/ 	.byte	0xff
	.zero		1


	//   ....[91]....
        /*06bc*/ 	.word	0x000065b0
        /*06c0*/ 	.word	0x000000ff
        /*06c4*/ 	.word	0x00000040
        /*06c8*/ 	.short	0x010a
        /*06ca*/ 	.byte	0x2c
	.zero		1


	//   ....[92]....
        /*06cc*/ 	.word	0x00006690
        /*06d0*/ 	.word	0x0000001a
        /*06d4*/ 	.word	0x000000b0
        /*06d8*/ 	.short	0x010a
        /*06da*/ 	.byte	0xff
	.zero		1


	//   ....[93]....
        /*06dc*/ 	.word	0x00006dc0
        /*06e0*/ 	.word	0x00000000
        /*06e4*/ 	.word	0x00000000
        /*06e8*/ 	.short	0x0101
        /*06ea*/ 	.byte	0xff
	.zero		1


	//   ....[94]....
        /*06ec*/ 	.word	0x00006dd0
        /*06f0*/ 	.word	0x00000002
        /*06f4*/ 	.word	0x00000040
        /*06f8*/ 	.short	0x010a
        /*06fa*/ 	.byte	0xff
	.zero		1


	//   ....[95]....
        /*06fc*/ 	.word	0x00006e90
        /*0700*/ 	.word	0x00000002
        /*0704*/ 	.word	0x00000040
        /*0708*/ 	.short	0x010a
        /*070a*/ 	.byte	0xff
	.zero		1


	//   ....[96]....
        /*070c*/ 	.word	0x00007650
        /*0710*/ 	.word	0x00000000
        /*0714*/ 	.word	0x00000000
        /*0718*/ 	.short	0x0101
        /*071a*/ 	.byte	0xff
	.zero		1


	//   ....[97]....
        /*071c*/ 	.word	0x00007670
        /*0720*/ 	.word	0x00000002
        /*0724*/ 	.word	0x00000040
        /*0728*/ 	.short	0x010a
        /*072a*/ 	.byte	0xff
	.zero		1


	//   ....[98]....
        /*072c*/ 	.word	0x00007720
        /*0730*/ 	.word	0x00000002
        /*0734*/ 	.word	0x00000040
        /*0738*/ 	.short	0x010a
        /*073a*/ 	.byte	0xff
	.zero		1


	//   ....[99]....
        /*073c*/ 	.word	0x00007ee0
        /*0740*/ 	.word	0x00000000
        /*0744*/ 	.word	0x00000000
        /*0748*/ 	.short	0x0101
        /*074a*/ 	.byte	0xff
	.zero		1


	//   ....[100]....
        /*074c*/ 	.word	0x00007f00
        /*0750*/ 	.word	0x00000003
        /*0754*/ 	.word	0x00000040
        /*0758*/ 	.short	0x010a
        /*075a*/ 	.byte	0xff
	.zero		1


	//   ....[101]....
        /*075c*/ 	.word	0x00007fb0
        /*0760*/ 	.word	0x00000003
        /*0764*/ 	.word	0x00000040
        /*0768*/ 	.short	0x010a
        /*076a*/ 	.byte	0xff
	.zero		1


	//   ....[102]....
        /*076c*/ 	.word	0x00008350
        /*0770*/ 	.word	0x000000ff
        /*0774*/ 	.word	0x00000000
        /*0778*/ 	.short	0x0101
        /*077a*/ 	.byte	0x04
	.zero		1


	//   ....[103]....
        /*077c*/ 	.word	0x000087d0
        /*0780*/ 	.word	0x00000000
        /*0784*/ 	.word	0x00000000
        /*0788*/ 	.short	0x0101
        /*078a*/ 	.byte	0xff
	.zero		1


	//   ....[104]....
        /*078c*/ 	.word	0x00008a60
        /*0790*/ 	.word	0x000000ff
        /*0794*/ 	.word	0x00000000
        /*0798*/ 	.short	0x0101
        /*079a*/ 	.byte	0x04
	.zero		1


	//   ....[105]....
        /*079c*/ 	.word	0x00008a80
        /*07a0*/ 	.word	0x00000000
        /*07a4*/ 	.word	0x00000100
        /*07a8*/ 	.short	0x010a
        /*07aa*/ 	.byte	0xff
	.zero		1


	//   ....[106]....
        /*07ac*/ 	.word	0x00008ae0
        /*07b0*/ 	.word	0x00000000
        /*07b4*/ 	.word	0x00000020
        /*07b8*/ 	.short	0x010a
        /*07ba*/ 	.byte	0xff
	.zero		1


	//   ....[107]....
        /*07bc*/ 	.word	0x00008b40
        /*07c0*/ 	.word	0x00000000
        /*07c4*/ 	.word	0x00000020
        /*07c8*/ 	.short	0x010a
        /*07ca*/ 	.byte	0xff
	.zero		1


	//   ....[108]....
        /*07cc*/ 	.word	0x00008b90
        /*07d0*/ 	.word	0x00000003
        /*07d4*/ 	.word	0x00000090
        /*07d8*/ 	.short	0x010a
        /*07da*/ 	.byte	0xff
	.zero		1


	//   ....[109]....
        /*07dc*/ 	.word	0x00008bf0
        /*07e0*/ 	.word	0x00000000
        /*07e4*/ 	.word	0x00000000
        /*07e8*/ 	.short	0x010a
        /*07ea*/ 	.byte	0xff
	.zero		1


	//   ....[110]....
        /*07ec*/ 	.word	0x00008c50
        /*07f0*/ 	.word	0x00000000
        /*07f4*/ 	.word	0x00000000
        /*07f8*/ 	.short	0x010a
        /*07fa*/ 	.byte	0xff
	.zero		1


	//   ....[111]....
        /*07fc*/ 	.word	0x00008cb0
        /*0800*/ 	.word	0x00000000
        /*0804*/ 	.word	0x00000000
        /*0808*/ 	.short	0x010a
        /*080a*/ 	.byte	0xff
	.zero		1


	//   ....[112]....
        /*080c*/ 	.word	0x00008d00
        /*0810*/ 	.word	0x00000002
        /*0814*/ 	.word	0x000000f0
        /*0818*/ 	.short	0x010a
        /*081a*/ 	.byte	0xff
	.zero		1


	//   ....[113]....
        /*081c*/ 	.word	0x00008d60
        /*0820*/ 	.word	0x00000002
        /*0824*/ 	.word	0x000000a0
        /*0828*/ 	.short	0x010a
        /*082a*/ 	.byte	0xff
	.zero		1


	//   ....[114]....
        /*082c*/ 	.word	0x00008db0
        /*0830*/ 	.word	0x00000002
        /*0834*/ 	.word	0x00000090
        /*0838*/ 	.short	0x010a
        /*083a*/ 	.byte	0xff
	.zero		1


	//   ....[115]....
        /*083c*/ 	.word	0x00008e10
        /*0840*/ 	.word	0x00000000
        /*0844*/ 	.word	0x000000a0
        /*0848*/ 	.short	0x010a
        /*084a*/ 	.byte	0xff
	.zero		1


	//   ....[116]....
        /*084c*/ 	.word	0x00008e60
        /*0850*/ 	.word	0x00000000
        /*0854*/ 	.word	0x00000090
        /*0858*/ 	.short	0x010a
        /*085a*/ 	.byte	0xff
	.zero		1


	//   ....[117]....
        /*085c*/ 	.word	0x00008ec0
        /*0860*/ 	.word	0x00000002
        /*0864*/ 	.word	0x000000d0
        /*0868*/ 	.short	0x010a
        /*086a*/ 	.byte	0xff
	.zero		1


	//   ....[118]....
        /*086c*/ 	.word	0x00008f20
        /*0870*/ 	.word	0x00000000
        /*0874*/ 	.word	0x00000000
        /*0878*/ 	.short	0x010a
        /*087a*/ 	.byte	0xff
	.zero		1


	//   ....[119]....
        /*087c*/ 	.word	0x00008f80
        /*0880*/ 	.word	0x00000000
        /*0884*/ 	.word	0x00000000
        /*0888*/ 	.short	0x010a
        /*088a*/ 	.byte	0xff
	.zero		1


	//   ....[120]....
        /*088c*/ 	.word	0x00008fe0
        /*0890*/ 	.word	0x00000000
        /*0894*/ 	.word	0x00000000
        /*0898*/ 	.short	0x010a
        /*089a*/ 	.byte	0xff
	.zero		1


	//   ....[121]....
        /*089c*/ 	.word	0x00009040
        /*08a0*/ 	.word	0x00000000
        /*08a4*/ 	.word	0x00000000
        /*08a8*/ 	.short	0x010a
        /*08aa*/ 	.byte	0xff
	.zero		1


	//   ....[122]....
        /*08ac*/ 	.word	0x000090a0
        /*08b0*/ 	.word	0x00000000
        /*08b4*/ 	.word	0x00000000
        /*08b8*/ 	.short	0x010a
        /*08ba*/ 	.byte	0xff
	.zero		1


	//   ....[123]....
        /*08bc*/ 	.word	0x000090f0
        /*08c0*/ 	.word	0x00000008
        /*08c4*/ 	.word	0x00000090
        /*08c8*/ 	.short	0x010a
        /*08ca*/ 	.byte	0xff
	.zero		1


	//   ....[124]....
        /*08cc*/ 	.word	0x00009150
        /*08d0*/ 	.word	0x00000000
        /*08d4*/ 	.word	0x00000088
        /*08d8*/ 	.short	0x010a
        /*08da*/ 	.byte	0xff
	.zero		1


	//   ....[125]....
        /*08dc*/ 	.word	0x000091b0
        /*08e0*/ 	.word	0x00000000
        /*08e4*/ 	.word	0x00000060
        /*08e8*/ 	.short	0x010a
        /*08ea*/ 	.byte	0xff
	.zero		1


	//   ....[126]....
        /*08ec*/ 	.word	0x00009210
        /*08f0*/ 	.word	0x00000000
        /*08f4*/ 	.word	0x00000068
        /*08f8*/ 	.short	0x010a
        /*08fa*/ 	.byte	0xff
	.zero		1


	//   ....[127]....
        /*08fc*/ 	.word	0x00009270
        /*0900*/ 	.word	0x00000000
        /*0904*/ 	.word	0x00000070
        /*0908*/ 	.short	0x010a
        /*090a*/ 	.byte	0xff
	.zero		1


	//   ....[128]....
        /*090c*/ 	.word	0x000092d0
        /*0910*/ 	.word	0x00000000
        /*0914*/ 	.word	0x00000078
        /*0918*/ 	.short	0x010a
        /*091a*/ 	.byte	0xff
	.zero		1


	//   ....[129]....
        /*091c*/ 	.word	0x00009330
        /*0920*/ 	.word	0x00000000
        /*0924*/ 	.word	0x00000060
        /*0928*/ 	.short	0x010a
        /*092a*/ 	.byte	0xff
	.zero		1


	//   ....[130]....
        /*092c*/ 	.word	0x00009390
        /*0930*/ 	.word	0x00000000
        /*0934*/ 	.word	0x00000068
        /*0938*/ 	.short	0x010a
        /*093a*/ 	.byte	0xff
	.zero		1


	//   ....[131]....
        /*093c*/ 	.word	0x000093f0
        /*0940*/ 	.word	0x00000000
        /*0944*/ 	.word	0x00000070
        /*0948*/ 	.short	0x010a
        /*094a*/ 	.byte	0xff
	.zero		1


	//   ....[132]....
        /*094c*/ 	.word	0x00009440
        /*0950*/ 	.word	0x00000003
        /*0954*/ 	.word	0x00000090
        /*0958*/ 	.short	0x010a
        /*095a*/ 	.byte	0xff
	.zero		1


	//   ....[133]....
        /*095c*/ 	.word	0x000094a0
        /*0960*/ 	.word	0x00000000
        /*0964*/ 	.word	0x00000040
        /*0968*/ 	.short	0x010a
        /*096a*/ 	.byte	0xff
	.zero		1


	//   ....[134]....
        /*096c*/ 	.word	0x000094f0
        /*0970*/ 	.word	0x0000001a
        /*0974*/ 	.word	0x000000b0
        /*0978*/ 	.short	0x010a
        /*097a*/ 	.byte	0xff
	.zero		1


	//   ....[135]....
        /*097c*/ 	.word	0x00009540
        /*0980*/ 	.word	0x00000002
        /*0984*/ 	.word	0x00000040
        /*0988*/ 	.short	0x010a
        /*098a*/ 	.byte	0xff
	.zero		1


	//   ....[136]....
        /*098c*/ 	.word	0x00009590
        /*0990*/ 	.word	0x00000002
        /*0994*/ 	.word	0x00000040
        /*0998*/ 	.short	0x010a
        /*099a*/ 	.byte	0xff
	.zero		1


	//   ....[137]....
        /*099c*/ 	.word	0x000095e0
        /*09a0*/ 	.word	0x00000003
        /*09a4*/ 	.word	0x00000040
        /*09a8*/ 	.short	0x010a
        /*09aa*/ 	.byte	0xff
	.zero		1


	//----- nvinfo : EIATTR_NUM_MBARRIERS
	.align		4
.L_47:
        /*09ac*/ 	.byte	0x03, 0x38
        /*09ae*/ 	.short	0x0022


	//----- nvinfo : EIATTR_EXIT_INSTR_OFFSETS
	.align		4
        /*09b0*/ 	.byte	0x04, 0x1c
        /*09b2*/ 	.short	(.L_49 - .L_48)


	//   ....[0]....
.L_48:
        /*09b4*/ 	.word	0x00002be0


	//   ....[1]....
        /*09b8*/ 	.word	0x000030d0


	//   ....[2]....
        /*09bc*/ 	.word	0x00003130


	//   ....[3]....
        /*09c0*/ 	.word	0x00004260


	//   ....[4]....
        /*09c4*/ 	.word	0x00005470


	//   ....[5]....
        /*09c8*/ 	.word	0x000054b0


	//   ....[6]....
        /*09cc*/ 	.word	0x00008950


	//   ....[7]....
        /*09d0*/ 	.word	0x000089d0


	//   ....[8]....
        /*09d4*/ 	.word	0x00008a00


	//   ....[9]....
        /*09d8*/ 	.word	0x00008a70


	//----- nvinfo : EIATTR_MAX_THREADS
	.align		4
.L_49:
        /*09dc*/ 	.byte	0x04, 0x05
        /*09de*/ 	.short	(.L_51 - .L_50)
.L_50:
        /*09e0*/ 	.word	0x00000100
        /*09e4*/ 	.word	0x00000001
        /*09e8*/ 	.word	0x00000001


	//----- nvinfo : EIATTR_CRS_STACK_SIZE
	.align		4
.L_51:
        /*09ec*/ 	.byte	0x04, 0x1e
        /*09ee*/ 	.short	(.L_53 - .L_52)
.L_52:
        /*09f0*/ 	.word	0x00000000


	//----- nvinfo : EIATTR_CBANK_PARAM_SIZE
	.align		4
.L_53:
        /*09f4*/ 	.byte	0x03, 0x19
        /*09f6*/ 	.short	0x0800


	//----- nvinfo : EIATTR_PARAM_CBANK
	.align		4
        /*09f8*/ 	.byte	0x04, 0x0a
        /*09fa*/ 	.short	(.L_55 - .L_54)
	.align		4
.L_54:
        /*09fc*/ 	.word	index@(.nv.constant0._ZN7cutlass13device_kernelINS_4gemm6kernel13GemmUniversalIN4cute5tupleIJiiiiEEENS1_10collective13CollectiveMmaINS1_35MainloopSm100TmaUmmaWarpSpecializedILi4ELi2ELi4ENS5_IJNS4_1CILi8EEENSA_ILi1EEESC_EEEEENS5_IJNSA_ILi64EEENSA_ILi128EEESG_EEENS_6half_tENS5_IJlSC_lEEESI_SJ_NS4_8TiledMMAINS4_8MMA_AtomIJNS4_20SM100_MMA_F16BF16_SSISI_SI_fLi64ELi128ELNS4_4UMMA5MajorE0ELSO_0ELNSN_7ScaleInE0ELSP_0EEEEEENS4_6LayoutINS5_IJSC_SC_SC_EEENS5_IJNSA_ILi0EEESU_SU_EEEEENS5_IJNS4_10UnderscoreESX_SX_EEEEENS4_13SM90_TMA_LOADENS4_14ComposedLayoutINS4_7SwizzleILi3ELi4ELi3EEENS4_18smem_ptr_flag_bitsILi16EEENSS_INS5_IJSB_SF_EEENS5_IJSF_SC_EEEEEEEvNS4_8identityENS4_23SM90_TMA_LOAD_MULTICASTES19_vS1A_EENS_8epilogue10collective18CollectiveEpilogueINS1D_23Sm100TmaWarpSpecializedILi4ELi2ELi16ELb1ELb0EEEJSH_NS5_IJNSS_ISF_SC_EENSS_INSA_ILi32EEESC_EEEEESI_SJ_SI_SJ_NS1D_6fusion15FusionCallbacksIS1H_NS1M_17LinearCombinationISI_fSI_fLNS_15FloatRoundStyleE2EEESH_S1L_JEEENS4_5SM1004TMEM4LOAD26SM100_TMEM_LOAD_16dp256b4xES10_NS11_INS12_ILi2ELi4ELi3EEES15_NSS_INS5_IJSB_S1J_EEENS5_IJS1J_SC_EEEEEEENS4_17SM75_U32x4_LDSM_NENS4_14SM90_TMA_STOREES20_NS4_17SM90_U32x4_STSM_NENS4_39AutoVectorizingCopyWithAssumedAlignmentILi128EEEEEEvvEEEEvNT_6ParamsE)
        /*0a00*/ 	.short	0x0380
        /*0a02*/ 	.short	0x0800


	//----- nvinfo : EIATTR_SW_WAR
	.align		4
.L_55:
        /*0a04*/ 	.byte	0x04, 0x36
        /*0a06*/ 	.short	(.L_57 - .L_56)
.L_56:
        /*0a08*/ 	.word	0x00000008
.L_57:


//--------------------- .nv.callgraph             --------------------------
	.section	.nv.callgraph,"",@"SHT_CUDA_CALLGRAPH"
	.align	4
	.sectionentsize	8
	.align		4
        /*0000*/ 	.word	0x00000000
	.align		4
        /*0004*/ 	.word	0xffffffff
	.align		4
        /*0008*/ 	.word	index@(_ZN7cutlass13device_kernelINS_4gemm6kernel13GemmUniversalIN4cute5tupleIJiiiiEEENS1_10collective13CollectiveMmaINS1_35MainloopSm100TmaUmmaWarpSpecializedILi4ELi2ELi4ENS5_IJNS4_1CILi8EEENSA_ILi1EEESC_EEEEENS5_IJNSA_ILi64EEENSA_ILi128EEESG_EEENS_6half_tENS5_IJlSC_lEEESI_SJ_NS4_8TiledMMAINS4_8MMA_AtomIJNS4_20SM100_MMA_F16BF16_SSISI_SI_fLi64ELi128ELNS4_4UMMA5MajorE0ELSO_0ELNSN_7ScaleInE0ELSP_0EEEEEENS4_6LayoutINS5_IJSC_SC_SC_EEENS5_IJNSA_ILi0EEESU_SU_EEEEENS5_IJNS4_10UnderscoreESX_SX_EEEEENS4_13SM90_TMA_LOADENS4_14ComposedLayoutINS4_7SwizzleILi3ELi4ELi3EEENS4_18smem_ptr_flag_bitsILi16EEENSS_INS5_IJSB_SF_EEENS5_IJSF_SC_EEEEEEEvNS4_8identityENS4_23SM90_TMA_LOAD_MULTICASTES19_vS1A_EENS_8epilogue10collective18CollectiveEpilogueINS1D_23Sm100TmaWarpSpecializedILi4ELi2ELi16ELb1ELb0EEEJSH_NS5_IJNSS_ISF_SC_EENSS_INSA_ILi32EEESC_EEEEESI_SJ_SI_SJ_NS1D_6fusion15FusionCallbacksIS1H_NS1M_17LinearCombinationISI_fSI_fLNS_15FloatRoundStyleE2EEESH_S1L_JEEENS4_5SM1004TMEM4LOAD26SM100_TMEM_LOAD_16dp256b4xES10_NS11_INS12_ILi2ELi4ELi3EEES15_NSS_INS5_IJSB_S1J_EEENS5_IJS1J_SC_EEEEEEENS4_17SM75_U32x4_LDSM_NENS4_14SM90_TMA_STOREES20_NS4_17SM90_U32x4_STSM_NENS4_39AutoVectorizingCopyWithAssumedAlignmentILi128EEEEEEvvEEEEvNT_6ParamsE)
	.align		4
        /*000c*/ 	.word	index@(__assertfail)
	.align		4
        /*0010*/ 	.word	0x00000000
	.align		4
        /*0014*/ 	.word	0xfffffffe
	.align		4
        /*0018*/ 	.word	0x00000000
	.align		4
        /*001c*/ 	.word	0xfffffffd
	.align		4
        /*0020*/ 	.word	0x00000000
	.align		4
        /*0024*/ 	.word	0xfffffffc


//--------------------- .nv.constant4             --------------------------
	.section	.nv.constant4,"a",@progbits
	.align	8
	.align		8
.nv.constant4:
        /*0000*/ 	.dword	__assertfail
	.align		8
        /*0008*/ 	.dword	__unnamed_1
	.align		8
        /*0010*/ 	.dword	__unnamed_2
	.align		8
        /*0018*/ 	.dword	_ZN40_INTERNAL_0c040d01_4_k_cu_ce7094fe_304734cuda3std3__45__cpo5beginE
	.align		8
        /*0020*/ 	.dword	_ZN40_INTERNAL_0c040d01_4_k_cu_ce7094fe_304734cuda3std3__45__cpo3endE
	.align		8
        /*0028*/ 	.dword	_ZN40_INTERNAL_0c040d01_4_k_cu_ce7094fe_304734cuda3std3__45__cpo6cbeginE
	.align		8
        /*0030*/ 	.dword	_ZN40_INTERNAL_0c040d01_4_k_cu_ce7094fe_304734cuda3std3__45__cpo4cendE
	.align		8
        /*0038*/ 	.dword	_ZN40_INTERNAL_0c040d01_4_k_cu_ce7094fe_304734cuda3std3__442_GLOBAL__N__0c040d01_4_k_cu_ce7094fe_304736ignoreE
	.align		8
        /*0040*/ 	.dword	_ZN40_INTERNAL_0c040d01_4_k_cu_ce7094fe_304734cuda3std3__419piecewise_constructE
	.align		8
        /*0048*/ 	.dword	_ZN40_INTERNAL_0c040d01_4_k_cu_ce7094fe_304734cuda3std3__48in_placeE
	.align		8
        /*0050*/ 	.dword	_ZN40_INTERNAL_0c040d01_4_k_cu_ce7094fe_304734cuda3std6ranges3__45__cpo4swapE
	.align		8
        /*0058*/ 	.dword	_ZN40_INTERNAL_0c040d01_4_k_cu_ce7094fe_304734cuda3std6ranges3__45__cpo9iter_moveE
	.align		8
        /*0060*/ 	.dword	_ZN40_INTERNAL_0c040d01_4_k_cu_ce7094fe_304734cute7productE
	.align		8
        /*0068*/ 	.dword	_ZN40_INTERNAL_0c040d01_4_k_cu_ce7094fe_304734cute1_E
	.align		8
        /*0070*/ 	.dword	$str$25
	.align		8
        /*0078*/ 	.dword	$str$26
	.align		8
        /*0080*/ 	.dword	$str$27
	.align		8
        /*0088*/ 	.dword	$str$28


//--------------------- .text._ZN7cutlass13device_kernelINS_4gemm6kernel13GemmUniversalIN4cute5tupleIJiiiiEEENS1_10collective13CollectiveMmaINS1_35MainloopSm100TmaUmmaWarpSpecializedILi4ELi2ELi4ENS5_IJNS4_1CILi8EEENSA_ILi1EEESC_EEEEENS5_IJNSA_ILi64EEENSA_ILi128EEESG_EEENS_6half_tENS5_IJlSC_lEEESI_SJ_NS4_8TiledMMAINS4_8MMA_AtomIJNS4_20SM100_MMA_F16BF16_SSISI_SI_fLi64ELi128ELNS4_4UMMA5MajorE0ELSO_0ELNSN_7ScaleInE0ELSP_0EEEEEENS4_6LayoutINS5_IJSC_SC_SC_EEENS5_IJNSA_ILi0EEESU_SU_EEEEENS5_IJNS4_10UnderscoreESX_SX_EEEEENS4_13SM90_TMA_LOADENS4_14ComposedLayoutINS4_7SwizzleILi3ELi4ELi3EEENS4_18smem_ptr_flag_bitsILi16EEENSS_INS5_IJSB_SF_EEENS5_IJSF_SC_EEEEEEEvNS4_8identityENS4_23SM90_TMA_LOAD_MULTICASTES19_vS1A_EENS_8epilogue10collective18CollectiveEpilogueINS1D_23Sm100TmaWarpSpecializedILi4ELi2ELi16ELb1ELb0EEEJSH_NS5_IJNSS_ISF_SC_EENSS_INSA_ILi32EEESC_EEEEESI_SJ_SI_SJ_NS1D_6fusion15FusionCallbacksIS1H_NS1M_17LinearCombinationISI_fSI_fLNS_15FloatRoundStyleE2EEESH_S1L_JEEENS4_5SM1004TMEM4LOAD26SM100_TMEM_LOAD_16dp256b4xES10_NS11_INS12_ILi2ELi4ELi3EEES15_NSS_INS5_IJSB_S1J_EEENS5_IJS1J_SC_EEEEEEENS4_17SM75_U32x4_LDSM_NENS4_14SM90_TMA_STOREES20_NS4_17SM90_U32x4_STSM_NENS4_39AutoVectorizingCopyWithAssumedAlignmentILi128EEEEEEvvEEEEvNT_6ParamsE --------------------------
	.section	.text._ZN7cutlass13device_kernelINS_4gemm6kernel13GemmUniversalIN4cute5tupleIJiiiiEEENS1_10collective13CollectiveMmaINS1_35MainloopSm100TmaUmmaWarpSpecializedILi4ELi2ELi4ENS5_IJNS4_1CILi8EEENSA_ILi1EEESC_EEEEENS5_IJNSA_ILi64EEENSA_ILi128EEESG_EEENS_6half_tENS5_IJlSC_lEEESI_SJ_NS4_8TiledMMAINS4_8MMA_AtomIJNS4_20SM100_MMA_F16BF16_SSISI_SI_fLi64ELi128ELNS4_4UMMA5MajorE0ELSO_0ELNSN_7ScaleInE0ELSP_0EEEEEENS4_6LayoutINS5_IJSC_SC_SC_EEENS5_IJNSA_ILi0EEESU_SU_EEEEENS5_IJNS4_10UnderscoreESX_SX_EEEEENS4_13SM90_TMA_LOADENS4_14ComposedLayoutINS4_7SwizzleILi3ELi4ELi3EEENS4_18smem_ptr_flag_bitsILi16EEENSS_INS5_IJSB_SF_EEENS5_IJSF_SC_EEEEEEEvNS4_8identityENS4_23SM90_TMA_LOAD_MULTICASTES19_vS1A_EENS_8epilogue10collective18CollectiveEpilogueINS1D_23Sm100TmaWarpSpecializedILi4ELi2ELi16ELb1ELb0EEEJSH_NS5_IJNSS_ISF_SC_EENSS_INSA_ILi32EEESC_EEEEESI_SJ_SI_SJ_NS1D_6fusion15FusionCallbacksIS1H_NS1M_17LinearCombinationISI_fSI_fLNS_15FloatRoundStyleE2EEESH_S1L_JEEENS4_5SM1004TMEM4LOAD26SM100_TMEM_LOAD_16dp256b4xES10_NS11_INS12_ILi2ELi4ELi3EEES15_NSS_INS5_IJSB_S1J_EEENS5_IJS1J_SC_EEEEEEENS4_17SM75_U32x4_LDSM_NENS4_14SM90_TMA_STOREES20_NS4_17SM90_U32x4_STSM_NENS4_39AutoVectorizingCopyWithAssumedAlignmentILi128EEEEEEvvEEEEvNT_6ParamsE,"ax",@progbits
	.align	128
.text._ZN7cutlass13device_kernelINS_4gemm6kernel13GemmUniversalIN4cute5tupleIJiiiiEEENS1_10collective13CollectiveMmaINS1_35MainloopSm100TmaUmmaWarpSpecializedILi4ELi2ELi4ENS5_IJNS4_1CILi8EEENSA_ILi1EEESC_EEEEENS5_IJNSA_ILi64EEENSA_ILi128EEESG_EEENS_6half_tENS5_IJlSC_lEEESI_SJ_NS4_8TiledMMAINS4_8MMA_AtomIJNS4_20SM100_MMA_F16BF16_SSISI_SI_fLi64ELi128ELNS4_4UMMA5MajorE0ELSO_0ELNSN_7ScaleInE0ELSP_0EEEEEENS4_6LayoutINS5_IJSC_SC_SC_EEENS5_IJNSA_ILi0EEESU_SU_EEEEENS5_IJNS4_10UnderscoreESX_SX_EEEEENS4_13SM90_TMA_LOADENS4_14ComposedLayoutINS4_7SwizzleILi3ELi4ELi3EEENS4_18smem_ptr_flag_bitsILi16EEENSS_INS5_IJSB_SF_EEENS5_IJSF_SC_EEEEEEEvNS4_8identityENS4_23SM90_TMA_LOAD_MULTICASTES19_vS1A_EENS_8epilogue10collective18CollectiveEpilogueINS1D_23Sm100TmaWarpSpecializedILi4ELi2ELi16ELb1ELb0EEEJSH_NS5_IJNSS_ISF_SC_EENSS_INSA_ILi32EEESC_EEEEESI_SJ_SI_SJ_NS1D_6fusion15FusionCallbacksIS1H_NS1M_17LinearCombinationISI_fSI_fLNS_15FloatRoundStyleE2EEESH_S1L_JEEENS4_5SM1004TMEM4LOAD26SM100_TMEM_LOAD_16dp256b4xES10_NS11_INS12_ILi2ELi4ELi3EEES15_NSS_INS5_IJSB_S1J_EEENS5_IJS1J_SC_EEEEEEENS4_17SM75_U32x4_LDSM_NENS4_14SM90_TMA_STOREES20_NS4_17SM90_U32x4_STSM_NENS4_39AutoVectorizingCopyWithAssumedAlignmentILi128EEEEEEvvEEEEvNT_6ParamsE:
        .type           _ZN7cutlass13device_kernelINS_4gemm6kernel13GemmUniversalIN4cute5tupleIJiiiiEEENS1_10collective13CollectiveMmaINS1_35MainloopSm100TmaUmmaWarpSpecializedILi4ELi2ELi4ENS5_IJNS4_1CILi8EEENSA_ILi1EEESC_EEEEENS5_IJNSA_ILi64EEENSA_ILi128EEESG_EEENS_6half_tENS5_IJlSC_lEEESI_SJ_NS4_8TiledMMAINS4_8MMA_AtomIJNS4_20SM100_MMA_F16BF16_SSISI_SI_fLi64ELi128ELNS4_4UMMA5MajorE0ELSO_0ELNSN_7ScaleInE0ELSP_0EEEEEENS4_6LayoutINS5_IJSC_SC_SC_EEENS5_IJNSA_ILi0EEESU_SU_EEEEENS5_IJNS4_10UnderscoreESX_SX_EEEEENS4_13SM90_TMA_LOADENS4_14ComposedLayoutINS4_7SwizzleILi3ELi4ELi3EEENS4_18smem_ptr_flag_bitsILi16EEENSS_INS5_IJSB_SF_EEENS5_IJSF_SC_EEEEEEEvNS4_8identityENS4_23SM90_TMA_LOAD_MULTICASTES19_vS1A_EENS_8epilogue10collective18CollectiveEpilogueINS1D_23Sm100TmaWarpSpecializedILi4ELi2ELi16ELb1ELb0EEEJSH_NS5_IJNSS_ISF_SC_EENSS_INSA_ILi32EEESC_EEEEESI_SJ_SI_SJ_NS1D_6fusion15FusionCallbacksIS1H_NS1M_17LinearCombinationISI_fSI_fLNS_15FloatRoundStyleE2EEESH_S1L_JEEENS4_5SM1004TMEM4LOAD26SM100_TMEM_LOAD_16dp256b4xES10_NS11_INS12_ILi2ELi4ELi3EEES15_NSS_INS5_IJSB_S1J_EEENS5_IJS1J_SC_EEEEEEENS4_17SM75_U32x4_LDSM_NENS4_14SM90_TMA_STOREES20_NS4_17SM90_U32x4_STSM_NENS4_39AutoVectorizingCopyWithAssumedAlignmentILi128EEEEEEvvEEEEvNT_6ParamsE,@function
        .size           _ZN7cutlass13device_kernelINS_4gemm6kernel13GemmUniversalIN4cute5tupleIJiiiiEEENS1_10collective13CollectiveMmaINS1_35MainloopSm100TmaUmmaWarpSpecializedILi4ELi2ELi4ENS5_IJNS4_1CILi8EEENSA_ILi1EEESC_EEEEENS5_IJNSA_ILi64EEENSA_ILi128EEESG_EEENS_6half_tENS5_IJlSC_lEEESI_SJ_NS4_8TiledMMAINS4_8MMA_AtomIJNS4_20SM100_MMA_F16BF16_SSISI_SI_fLi64ELi128ELNS4_4UMMA5MajorE0ELSO_0ELNSN_7ScaleInE0ELSP_0EEEEEENS4_6LayoutINS5_IJSC_SC_SC_EEENS5_IJNSA_ILi0EEESU_SU_EEEEENS5_IJNS4_10UnderscoreESX_SX_EEEEENS4_13SM90_TMA_LOADENS4_14ComposedLayoutINS4_7SwizzleILi3ELi4ELi3EEENS4_18smem_ptr_flag_bitsILi16EEENSS_INS5_IJSB_SF_EEENS5_IJSF_SC_EEEEEEEvNS4_8identityENS4_23SM90_TMA_LOAD_MULTICASTES19_vS1A_EENS_8epilogue10collective18CollectiveEpilogueINS1D_23Sm100TmaWarpSpecializedILi4ELi2ELi16ELb1ELb0EEEJSH_NS5_IJNSS_ISF_SC_EENSS_INSA_ILi32EEESC_EEEEESI_SJ_SI_SJ_NS1D_6fusion15FusionCallbacksIS1H_NS1M_17LinearCombinationISI_fSI_fLNS_15FloatRoundStyleE2EEESH_S1L_JEEENS4_5SM1004TMEM4LOAD26SM100_TMEM_LOAD_16dp256b4xES10_NS11_INS12_ILi2ELi4ELi3EEES15_NSS_INS5_IJSB_S1J_EEENS5_IJS1J_SC_EEEEEEENS4_17SM75_U32x4_LDSM_NENS4_14SM90_TMA_STOREES20_NS4_17SM90_U32x4_STSM_NENS4_39AutoVectorizingCopyWithAssumedAlignmentILi128EEEEEEvvEEEEvNT_6ParamsE,(.L_x_183 - _ZN7cutlass13device_kernelINS_4gemm6kernel13GemmUniversalIN4cute5tupleIJiiiiEEENS1_10collective13CollectiveMmaINS1_35MainloopSm100TmaUmmaWarpSpecializedILi4ELi2ELi4ENS5_IJNS4_1CILi8EEENSA_ILi1EEESC_EEEEENS5_IJNSA_ILi64EEENSA_ILi128EEESG_EEENS_6half_tENS5_IJlSC_lEEESI_SJ_NS4_8TiledMMAINS4_8MMA_AtomIJNS4_20SM100_MMA_F16BF16_SSISI_SI_fLi64ELi128ELNS4_4UMMA5MajorE0ELSO_0ELNSN_7ScaleInE0ELSP_0EEEEEENS4_6LayoutINS5_IJSC_SC_SC_EEENS5_IJNSA_ILi0EEESU_SU_EEEEENS5_IJNS4_10UnderscoreESX_SX_EEEEENS4_13SM90_TMA_LOADENS4_14ComposedLayoutINS4_7SwizzleILi3ELi4ELi3EEENS4_18smem_ptr_flag_bitsILi16EEENSS_INS5_IJSB_SF_EEENS5_IJSF_SC_EEEEEEEvNS4_8identityENS4_23SM90_TMA_LOAD_MULTICASTES19_vS1A_EENS_8epilogue10collective18CollectiveEpilogueINS1D_23Sm100TmaWarpSpecializedILi4ELi2ELi16ELb1ELb0EEEJSH_NS5_IJNSS_ISF_SC_EENSS_INSA_ILi32EEESC_EEEEESI_SJ_SI_SJ_NS1D_6fusion15FusionCallbacksIS1H_NS1M_17LinearCombinationISI_fSI_fLNS_15FloatRoundStyleE2EEESH_S1L_JEEENS4_5SM1004TMEM4LOAD26SM100_TMEM_LOAD_16dp256b4xES10_NS11_INS12_ILi2ELi4ELi3EEES15_NSS_INS5_IJSB_S1J_EEENS5_IJS1J_SC_EEEEEEENS4_17SM75_U32x4_LDSM_NENS4_14SM90_TMA_STOREES20_NS4_17SM90_U32x4_STSM_NENS4_39AutoVectorizingCopyWithAssumedAlignmentILi128EEEEEEvvEEEEvNT_6ParamsE)
        .other          _ZN7cutlass13device_kernelINS_4gemm6kernel13GemmUniversalIN4cute5tupleIJiiiiEEENS1_10collective13CollectiveMmaINS1_35MainloopSm100TmaUmmaWarpSpecializedILi4ELi2ELi4ENS5_IJNS4_1CILi8EEENSA_ILi1EEESC_EEEEENS5_IJNSA_ILi64EEENSA_ILi128EEESG_EEENS_6half_tENS5_IJlSC_lEEESI_SJ_NS4_8TiledMMAINS4_8MMA_AtomIJNS4_20SM100_MMA_F16BF16_SSISI_SI_fLi64ELi128ELNS4_4UMMA5MajorE0ELSO_0ELNSN_7ScaleInE0ELSP_0EEEEEENS4_6LayoutINS5_IJSC_SC_SC_EEENS5_IJNSA_ILi0EEESU_SU_EEEEENS5_IJNS4_10UnderscoreESX_SX_EEEEENS4_13SM90_TMA_LOADENS4_14ComposedLayoutINS4_7SwizzleILi3ELi4ELi3EEENS4_18smem_ptr_flag_bitsILi16EEENSS_INS5_IJSB_SF_EEENS5_IJSF_SC_EEEEEEEvNS4_8identityENS4_23SM90_TMA_LOAD_MULTICASTES19_vS1A_EENS_8epilogue10collective18CollectiveEpilogueINS1D_23Sm100TmaWarpSpecializedILi4ELi2ELi16ELb1ELb0EEEJSH_NS5_IJNSS_ISF_SC_EENSS_INSA_ILi32EEESC_EEEEESI_SJ_SI_SJ_NS1D_6fusion15FusionCallbacksIS1H_NS1M_17LinearCombinationISI_fSI_fLNS_15FloatRoundStyleE2EEESH_S1L_JEEENS4_5SM1004TMEM4LOAD26SM100_TMEM_LOAD_16dp256b4xES10_NS11_INS12_ILi2ELi4ELi3EEES15_NSS_INS5_IJSB_S1J_EEENS5_IJS1J_SC_EEEEEEENS4_17SM75_U32x4_LDSM_NENS4_14SM90_TMA_STOREES20_NS4_17SM90_U32x4_STSM_NENS4_39AutoVectorizingCopyWithAssumedAlignmentILi128EEEEEEvvEEEEvNT_6ParamsE,@"STO_CUDA_ENTRY STV_DEFAULT"
_ZN7cutlass13device_kernelINS_4gemm6kernel13GemmUniversalIN4cute5tupleIJiiiiEEENS1_10collective13CollectiveMmaINS1_35MainloopSm100TmaUmmaWarpSpecializedILi4ELi2ELi4ENS5_IJNS4_1CILi8EEENSA_ILi1EEESC_EEEEENS5_IJNSA_ILi64EEENSA_ILi128EEESG_EEENS_6half_tENS5_IJlSC_lEEESI_SJ_NS4_8TiledMMAINS4_8MMA_AtomIJNS4_20SM100_MMA_F16BF16_SSISI_SI_fLi64ELi128ELNS4_4UMMA5MajorE0ELSO_0ELNSN_7ScaleInE0ELSP_0EEEEEENS4_6LayoutINS5_IJSC_SC_SC_EEENS5_IJNSA_ILi0EEESU_SU_EEEEENS5_IJNS4_10UnderscoreESX_SX_EEEEENS4_13SM90_TMA_LOADENS4_14ComposedLayoutINS4_7SwizzleILi3ELi4ELi3EEENS4_18smem_ptr_flag_bitsILi16EEENSS_INS5_IJSB_SF_EEENS5_IJSF_SC_EEEEEEEvNS4_8identityENS4_23SM90_TMA_LOAD_MULTICASTES19_vS1A_EENS_8epilogue10collective18CollectiveEpilogueINS1D_23Sm100TmaWarpSpecializedILi4ELi2ELi16ELb1ELb0EEEJSH_NS5_IJNSS_ISF_SC_EENSS_INSA_ILi32EEESC_EEEEESI_SJ_SI_SJ_NS1D_6fusion15FusionCallbacksIS1H_NS1M_17LinearCombinationISI_fSI_fLNS_15FloatRoundStyleE2EEESH_S1L_JEEENS4_5SM1004TMEM4LOAD26SM100_TMEM_LOAD_16dp256b4xES10_NS11_INS12_ILi2ELi4ELi3EEES15_NSS_INS5_IJSB_S1J_EEENS5_IJS1J_SC_EEEEEEENS4_17SM75_U32x4_LDSM_NENS4_14SM90_TMA_STOREES20_NS4_17SM90_U32x4_STSM_NENS4_39AutoVectorizingCopyWithAssumedAlignmentILi128EEEEEEvvEEEEvNT_6ParamsE:
[----:B------:R-:W1:Y:S01]  /*0000*/  LDC R1, c[0x0][0x37c] ;  /* 0x0000df00ff017b82 */ /* 0x000e620000000800 */
[----:B------:R-:W2:Y:S01]  /*0010*/  S2R R56, SR_TID.X ;  /* 0x0000000000387919 */ /* 0x000ea20000002100 */
[----:B------:R-:W3:Y:S01]  /*0020*/  LDCU.64 UR8, c[0x0][0x890] ;  /* 0x00011200ff0877ac */ /* 0x000ee20008000a00 */
[----:B------:R-:W-:Y:S02]  /*0030*/  PRMT R45, RZ, 0x7610, R45 ;  /* 0x00007610ff2d7816 */ /* 0x000fe4000000002d */
[----:B------:R-:W-:Y:S01]  /*0040*/  ELECT P3, URZ, PT ;  /* 0x0000000000ff782f */ /* 0x000fe20003860000 */
[----:B---3--:R-:W-:-:S04]  /*0050*/  UISETP.NE.U32.AND UP0, UPT, UR8, URZ, UPT ;  /* 0x000000ff0800728c */ /* 0x008fc8000bf05070 */
[----:B------:R-:W-:Y:S01]  /*0060*/  UISETP.NE.AND.EX UP0, UPT, UR9, URZ, UPT, UP0 ;  /* 0x000000ff0900728c */ /* 0x000fe2000bf05300 */
[----:B--2---:R-:W-:-:S05]  /*0070*/  SHF.R.U32.HI R46, RZ, 0x5, R56 ;  /* 0x00000005ff2e7819 */ /* 0x004fca0000011638 */
[----:B------:R-:W2:Y:S02]  /*0080*/  SHFL.IDX PT, R0, R46, RZ, 0x1f ;  /* 0x00001fff2e007589 */ /* 0x000ea400000e0000 */
[----:B--2---:R-:W-:Y:S01]  /*0090*/  R2UR UR18, R0 ;  /* 0x00000000001272ca */ /* 0x004fe200000e0000 */
[----:B-1----:R-:W-:-:S14]  /*00a0*/  BRA.U UP0, `(.L_x_0) ;  /* 0x0000000100307547 */ /* 0x002fdc000b800000 */
[----:B------:R-:W1:Y:S02]  /*00b0*/  LDCU.64 UR4, c[0x0][0x888] ;  /* 0x00011100ff0477ac */ /* 0x000e640008000a00 */
[----:B-1----:R-:W-:-:S04]  /*00c0*/  UISETP.NE.U32.AND UP0, UPT, UR4, URZ, UPT ;  /* 0x000000ff0400728c */ /* 0x002fc8000bf05070 */
[----:B------:R-:W-:-:S09]  /*00d0*/  UISETP.NE.AND.EX UP0, UPT, UR5, URZ, UPT, UP0 ;  /* 0x000000ff0500728c */ /* 0x000fd2000bf05300 */
[----:B------:R-:W-:Y:S05]  /*00e0*/  BRA.U !UP0, `(.L_x_1) ;  /* 0x0000000108147547 */ /* 0x000fea000b800000 */
[----:B------:R-:W1:Y:S01]  /*00f0*/  LDC.64 R2, c[0x0][0x888] ;  /* 0x00022200ff027b82 */ /* 0x000e620000000a00 */
[----:B------:R-:W1:Y:S02]  /*0100*/  LDCU.64 UR4, c[0x0][0x358] ;  /* 0x00006b00ff0477ac */ /* 0x000e640008000a00 */
[----:B-1----:R1:W5:Y:S01]  /*0110*/  LDG.E R27, desc[UR4][R2.64] ;  /* 0x00000004021b7981 */ /* 0x002362000c1e1900 */
[----:B------:R-:W-:Y:S01]  /*0120*/  HFMA2 R45, -RZ, RZ, 0, 5.9604644775390625e-08 ;  /* 0x00000001ff2d7431 */ /* 0x000fe200000001ff */
[----:B------:R-:W-:Y:S05]  /*0130*/  BRA `(.L_x_0) ;  /* 0x00000000000c7947 */ /* 0x000fea0003800000 */
.L_x_1:
[----:B------:R-:W1:Y:S01]  /*0140*/  LDCU UR4, c[0x0][0x880] ;  /* 0x00011000ff0477ac */ /* 0x000e620008000800 */
[----:B------:R-:W-:Y:S01]  /*0150*/  HFMA2 R45, -RZ, RZ, 0, 5.9604644775390625e-08 ;  /* 0x00000001ff2d7431 */ /* 0x000fe200000001ff */
[----:B-1----:R-:W-:-:S07]  /*0160*/  MOV R27, UR4 ;  /* 0x00000004001b7c02 */ /* 0x002fce0008000f00 */
.L_x_0:
[----:B------:R-:W2:Y:S02]  /*0170*/  LDCU.64 UR4, c[0x0][0x8b0] ;  /* 0x00011600ff0477ac */ /* 0x000ea40008000a00 */
[----:B--2---:R-:W-:-:S04]  /*0180*/  UISETP.NE.U32.AND UP0, UPT, UR4, URZ, UPT ;  /* 0x000000ff0400728c */ /* 0x004fc8000bf05070 */
[----:B------:R-:W-:-:S09]  /*0190*/  UISETP.NE.AND.EX UP0, UPT, UR5, URZ, UPT, UP0 ;  /* 0x000000ff0500728c */ /* 0x000fd2000bf05300 */
[----:B------:R-:W-:Y:S05]  /*01a0*/  BRA.U UP0, `(.L_x_2) ;  /* 0x0000000100287547 */ /* 0x000fea000b800000 */
[----:B------:R-:W2:Y:S02]  /*01b0*/  LDCU.64 UR4, c[0x0][0x8a8] ;  /* 0x00011500ff0477ac */ /* 0x000ea40008000a00 */
[----:B--2---:R-:W-:-:S04]  /*01c0*/  UISETP.NE.U32.AND UP0, UPT, UR4, URZ, UPT ;  /* 0x000000ff0400728c */ /* 0x004fc8000bf05070 */
[----:B------:R-:W-:-:S09]  /*01d0*/  UISETP.NE.AND.EX UP0, UPT, UR5, URZ, UPT, UP0 ;  /* 0x000000ff0500728c */ /* 0x000fd2000bf05300 */
[----:B------:R-:W-:Y:S05]  /*01e0*/  BRA.U !UP0, `(.L_x_3) ;  /* 0x0000000108107547 */ /* 0x000fea000b800000 */
[----:B------:R-:W2:Y:S01]  /*01f0*/  LDC.64 R24, c[0x0][0x8a8] ;  /* 0x00022a00ff187b82 */ /* 0x000ea20000000a00 */
[----:B------:R-:W2:Y:S02]  /*0200*/  LDCU.64 UR4, c[0x0][0x358] ;  /* 0x00006b00ff0477ac */ /* 0x000ea40008000a00 */
[----:B--2---:R2:W5:Y:S01]  /*0210*/  LDG.E R24, desc[UR4][R24.64] ;  /* 0x0000000418187981 */ /* 0x004562000c1e1900 */
[----:B------:R-:W-:Y:S05]  /*0220*/  BRA `(.L_x_2) ;  /* 0x0000000000087947 */ /* 0x000fea0003800000 */
.L_x_3:
[----:B------:R-:W2:Y:S02]  /*0230*/  LDCU UR4, c[0x0][0x8a0] ;  /* 0x00011400ff0477ac */ /* 0x000ea40008000800 */
[----:B--2---:R-:W-:Y:S02]  /*0240*/  MOV R24, UR4 ;  /* 0x0000000400187c02 */ /* 0x004fe40008000f00 */
.L_x_2:
[----:B------:R-:W-:Y:S01]  /*0250*/  IMAD.U32 R0, RZ, RZ, UR18 ;  /* 0x00000012ff007e24 */ /* 0x000fe2000f8e00ff */
[----:B------:R-:W-:Y:S04]  /*0260*/  BSSY.RECONVERGENT B0, `(.L_x_4) ;  /* 0x000000c000007945 */ /* 0x000fe80003800200 */
[C---:B------:R-:W-:Y:S02]  /*0270*/  ISETP.NE.OR P1, PT, R0.reuse, 0x1, !P3 ;  /* 0x000000010000780c */ /* 0x040fe40005f25670 */
[----:B------:R-:W-:-:S11]  /*0280*/  ISETP.NE.OR P0, PT, R0, 0x3, !P3 ;  /* 0x000000030000780c */ /* 0x000fd60005f05670 */
[----:B------:R-:W-:Y:S05]  /*0290*/  @P1 BRA `(.L_x_5) ;  /* 0x0000000000201947 */ /* 0x000fea0003800000 */
[----:B------:R-:W3:Y:S02]  /*02a0*/  LDCU.64 UR4, c[0x0][0x348] ;  /* 0x00006900ff0477ac */ /* 0x000ee40008000a00 */
[----:B---3--:R-:W-:Y:S02]  /*02b0*/  UIADD3 UR6, UP1, UPT, UR4, 0x80, URZ ;  /* 0x0000008004067890 */ /* 0x008fe4000ff3e0ff */
[----:B------:R-:W-:Y:S02]  /*02c0*/  UIADD3 UR4, UP0, UPT, UR4, 0x180, URZ ;  /* 0x0000018004047890 */ /* 0x000fe4000ff1e0ff */
[----:B------:R-:W-:Y:S02]  /*02d0*/  UIADD3.X UR7, UPT, UPT, URZ, UR5, URZ, UP1, !UPT ;  /* 0x00000005ff077290 */ /* 0x000fe40008ffe4ff */
[----:B------:R-:W-:-:S07]  /*02e0*/  UIADD3.X UR5, UPT, UPT, URZ, UR5, URZ, UP0, !UPT ;  /* 0x00000005ff057290 */ /* 0x000fce00087fe4ff */
[----:B------:R3:W-:Y:S02]  /*02f0*/  UTMACCTL.PF [UR6] ;  /* 0x00000000060079b9 */ /* 0x0007e40008040000 */
[----:B------:R3:W-:Y:S02]  /*0300*/  UTMACCTL.PF [UR4] ;  /* 0x00000000040079b9 */ /* 0x0007e40008040000 */
[----:B---3--:R-:W-:Y:S01]  /*0310*/  NOP ;  /* 0x0000000000007918 */ /* 0x008fe20000000000 */
.L_x_5:
[----:B------:R-:W-:Y:S05]  /*0320*/  BSYNC.RECONVERGENT B0 ;  /* 0x0000000000007941 */ /* 0x000fea0003800200 */
.L_x_4:
[----:B------:R-:W-:Y:S04]  /*0330*/  BSSY.RECONVERGENT B0, `(.L_x_6) ;  /* 0x000000a000007945 */ /* 0x000fe80003800200 */
        /* <DEDUP_REMOVED lines=9> */
.L_x_7:
[----:B------:R-:W-:Y:S05]  /*03d0*/  BSYNC.RECONVERGENT B0 ;  /* 0x0000000000007941 */ /* 0x000fea0003800200 */
.L_x_6:
[----:B------:R-:W3:Y:S01]  /*03e0*/  LDCU.64 UR4, c[0x0][0x888] ;  /* 0x00011100ff0477ac */ /* 0x000ee20008000a00 */
[----:B------:R-:W-:Y:S02]  /*03f0*/  UISETP.EQ.U32.AND UP2, UPT, UR8, URZ, UPT ;  /* 0x000000ff0800728c */ /* 0x000fe4000bf42070 */
[----:B------:R-:W-:Y:S02]  /*0400*/  UPLOP3.LUT UP3, UPT, UPT, UPT, UPT, 0x80, 0x8 ;  /* 0x000000000008789c */ /* 0x000fe40003f6f070 */
[----:B---3--:R-:W-:-:S04]  /*0410*/  UISETP.NE.U32.AND UP0, UPT, UR4, URZ, UPT ;  /* 0x000000ff0400728c */ /* 0x008fc8000bf05070 */
[----:B------:R-:W-:-:S04]  /*0420*/  UISETP.NE.AND.EX UP1, UPT, UR5, URZ, UPT, UP0 ;  /* 0x000000ff0500728c */ /* 0x000fc8000bf25300 */
[----:B------:R-:W-:-:S04]  /*0430*/  UISETP.EQ.OR.EX UP4, UPT, UR9, URZ, !UP1, UP2 ;  /* 0x000000ff0900728c */ /* 0x000fc8000cf82720 */
[----:B------:R-:W-:-:S06]  /*0440*/  UP2UR UR4, UPR, URZ, 0x10 ;  /* 0x00000010ff047883 */ /* 0x000fcc0008000000 */
[----:B------:R-:W-:Y:S01]  /*0450*/  MOV R48, UR4 ;  /* 0x0000000400307c02 */ /* 0x000fe20008000f00 */
[----:B------:R-:W-:Y:S06]  /*0460*/  BRA.U !UP4, `(.L_x_8) ;  /* 0x000000010c207547 */ /* 0x000fec000b800000 */
[----:B------:R-:W-:Y:S01]  /*0470*/  UISETP.NE.U32.AND UP2, UPT, UR8, URZ, UPT ;  /* 0x000000ff0800728c */ /* 0x000fe2000bf45070 */
[----:B-----5:R-:W-:Y:S01]  /*0480*/  FSETP.NEU.AND P0, PT, R27, RZ, PT ;  /* 0x000000ff1b00720b */ /* 0x020fe20003f0d000 */
[----:B------:R-:W-:Y:S02]  /*0490*/  USEL UR4, URZ, 0xffffffff, UP1 ;  /* 0xffffffffff047887 */ /* 0x000fe40008800000 */
[----:B------:R-:W-:-:S10]  /*04a0*/  UISETP.NE.AND.EX UP2, UPT, UR9, URZ, UPT, UP2 ;  /* 0x000000ff0900728c */ /* 0x000fd4000bf45320 */
[----:B------:R-:W-:Y:S01]  /*04b0*/  VOTEU.ANY UP0, P0 ;  /* 0x0000000000ff7886 */ /* 0x000fe20000000100 */
[----:B------:R-:W-:-:S04]  /*04c0*/  @!UP2 USEL UR4, URZ, 0xffffffff, UP0 ;  /* 0xffffffffff04a887 */ /* 0x000fc80008000000 */
[----:B------:R-:W-:-:S04]  /*04d0*/  ULOP3.LUT UR4, UR4, 0x1, URZ, 0xc0, !UPT ;  /* 0x0000000104047892 */ /* 0x000fc8000f8ec0ff */
[----:B------:R-:W-:-:S11]  /*04e0*/  UISETP.NE.U32.AND UP3, UPT, UR4, 0x1, UPT ;  /* 0x000000010400788c */ /* 0x000fd6000bf65070 */
.L_x_8:
[----:B-1----:R-:W1:Y:S01]  /*04f0*/  SHFL.IDX PT, R2, R46, RZ, 0x1f ;  /* 0x00001fff2e027589 */ /* 0x002e6200000e0000 */
[----:B------:R-:W-:Y:S01]  /*0500*/  UISETP.NE.AND UP6, UPT, UR18, 0x2, UPT ;  /* 0x000000021200788c */ /* 0x000fe2000bfc5270 */
[----:B-1----:R-:W-:-:S13]  /*0510*/  ISETP.NE.AND P0, PT, R2, RZ, PT ;  /* 0x000000ff0200720c */ /* 0x002fda0003f05270 */
[----:B------:R-:W-:Y:S05]  /*0520*/  @P0 BRA `(.L_x_9) ;  /* 0x0000000000580947 */ /* 0x000fea0003800000 */
[----:B------:R-:W1:Y:S01]  /*0530*/  S2UR UR4, SR_CgaCtaId ;  /* 0x00000000000479c3 */ /* 0x000e620000008800 */
[----:B------:R-:W-:Y:S01]  /*0540*/  UMOV UR5, 0x400 ;  /* 0x0000040000057882 */ /* 0x000fe20000000000 */
[----:B------:R-:W-:Y:S01]  /*0550*/  UMOV UR8, 0x1 ;  /* 0x0000000100087882 */ /* 0x000fe20000000000 */
[----:B------:R-:W-:Y:S01]  /*0560*/  UMOV UR6, 0x8 ;  /* 0x0000000800067882 */ /* 0x000fe20000000000 */
[----:B------:R-:W-:-:S04]  /*0570*/  UIADD3 UR8, UPT, UPT, -UR8, 0x100000, URZ ;  /* 0x0010000008087890 */ /* 0x000fc8000fffe1ff */
[----:B------:R-:W-:Y:S02]  /*0580*/  USHF.L.U32 UR9, UR8, 0xb, URZ ;  /* 0x0000000b08097899 */ /* 0x000fe400080006ff */
[----:B------:R-:W-:Y:S02]  /*0590*/  USHF.L.U32 UR8, UR8, 0x1, URZ ;  /* 0x0000000108087899 */ /* 0x000fe400080006ff */
[----:B------:R-:W-:-:S04]  /*05a0*/  UIADD3 UR6, UPT, UPT, -UR6, 0x100000, URZ ;  /* 0x0010000006067890 */ /* 0x000fc8000fffe1ff */
[----:B------:R-:W-:Y:S02]  /*05b0*/  USHF.L.U32 UR7, UR6, 0xb, URZ ;  /* 0x0000000b06077899 */ /* 0x000fe400080006ff */
[----:B------:R-:W-:Y:S01]  /*05c0*/  USHF.L.U32 UR6, UR6, 0x1, URZ ;  /* 0x0000000106067899 */ /* 0x000fe200080006ff */
[----:B------:R-:W-:Y:S01]  /*05d0*/  ELECT P0, URZ, PT ;  /* 0x0000000000ff782f */ /* 0x000fe20003800000 */
[----:B-1----:R-:W-:Y:S01]  /*05e0*/  ULEA UR4, UR4, UR5, 0x18 ;  /* 0x0000000504047291 */ /* 0x002fe2000f8ec0ff */
[----:B------:R-:W1:Y:S11]  /*05f0*/  FENCE.VIEW.ASYNC.S ;  /* 0x00000000000073c6 */ /* 0x000e760000000000 */
[----:B-1----:R1:W3:Y:S01]  /*0600*/  SYNCS.EXCH.64 URZ, [UR4], UR8 ;  /* 0x0000000804ff75b2 */ /* 0x0022e20008000100 */
[----:B------:R1:W4:Y:S01]  /*0610*/  SYNCS.EXCH.64 URZ, [UR4+0x20], UR6 ;  /* 0x0000200604ff75b2 */ /* 0x0003220008000100 */
[----:B------:R1:W1:Y:S01]  /*0620*/  SYNCS.EXCH.64 URZ, [UR4+0x8], UR8 ;  /* 0x0000080804ff75b2 */ /* 0x0002620008000100 */
[----:B------:R1:W1:Y:S01]  /*0630*/  SYNCS.EXCH.64 URZ, [UR4+0x28], UR6 ;  /* 0x0000280604ff75b2 */ /* 0x0002620008000100 */
[----:B------:R1:W1:Y:S01]  /*0640*/  SYNCS.EXCH.64 URZ, [UR4+0x10], UR8 ;  /* 0x0000100804ff75b2 */ /* 0x0002620008000100 */
[----:B------:R1:W1:Y:S01]  /*0650*/  SYNCS.EXCH.64 URZ, [UR4+0x30], UR6 ;  /* 0x0000300604ff75b2 */ /* 0x0002620008000100 */
[----:B------:R1:W1:Y:S01]  /*0660*/  SYNCS.EXCH.64 URZ, [UR4+0x18], UR8 ;  /* 0x0000180804ff75b2 */ /* 0x0002620008000100 */
[----:B------:R1:W1:Y:S01]  /*0670*/  SYNCS.EXCH.64 URZ, [UR4+0x38], UR6 ;  /* 0x0000380604ff75b2 */ /* 0x0002620008000100 */
[----:B------:R-:W-:Y:S01]  /*0680*/  NOP ;  /* 0x0000000000007918 */ /* 0x000fe20000000000 */
.L_x_9:
[----:B------:R-:W2:Y:S01]  /*0690*/  SHFL.IDX PT, R2, R46, RZ, 0x1f ;  /* 0x00001fff2e027589 */ /* 0x000ea200000e0000 */
[----:B------:R-:W-:Y:S01]  /*06a0*/  NOP ;  /* 0x0000000000007918 */ /* 0x000fe20000000000 */
[----:B--2---:R-:W-:-:S13]  /*06b0*/  ISETP.NE.AND P0, PT, R2, 0x1, PT ;  /* 0x000000010200780c */ /* 0x004fda0003f05270 */
[----:B------:R-:W-:Y:S05]  /*06c0*/  @P0 BRA `(.L_x_10) ;  /* 0x0000000000580947 */ /* 0x000fea0003800000 */
[----:B-1----:R-:W1:Y:S01]  /*06d0*/  S2UR UR4, SR_CgaCtaId ;  /* 0x00000000000479c3 */ /* 0x002e620000008800 */
        /* <DEDUP_REMOVED lines=12> */
[----:B-1----:R2:W1:Y:S01]  /*07a0*/  SYNCS.EXCH.64 URZ, [UR4+0x40], UR8 ;  /* 0x0000400804ff75b2 */ /* 0x0024620008000100 */
[----:B------:R2:W1:Y:S01]  /*07b0*/  SYNCS.EXCH.64 URZ, [UR4+0x60], UR6 ;  /* 0x0000600604ff75b2 */ /* 0x0004620008000100 */
[----:B------:R2:W1:Y:S01]  /*07c0*/  SYNCS.EXCH.64 URZ, [UR4+0x48], UR8 ;  /* 0x0000480804ff75b2 */ /* 0x0004620008000100 */
[----:B------:R2:W1:Y:S01]  /*07d0*/  SYNCS.EXCH.64 URZ, [UR4+0x68], UR6 ;  /* 0x0000680604ff75b2 */ /* 0x0004620008000100 */
[----:B------:R2:W1:Y:S01]  /*07e0*/  SYNCS.EXCH.64 URZ, [UR4+0x50], UR8 ;  /* 0x0000500804ff75b2 */ /* 0x0004620008000100 */
[----:B------:R2:W1:Y:S01]  /*07f0*/  SYNCS.EXCH.64 URZ, [UR4+0x70], UR6 ;  /* 0x0000700604ff75b2 */ /* 0x0004620008000100 */
[----:B------:R2:W1:Y:S01]  /*0800*/  SYNCS.EXCH.64 URZ, [UR4+0x58], UR8 ;  /* 0x0000580804ff75b2 */ /* 0x0004620008000100 */
[----:B------:R2:W1:Y:S02]  /*0810*/  SYNCS.EXCH.64 URZ, [UR4+0x78], UR6 ;  /* 0x0000780604ff75b2 */ /* 0x0004640008000100 */
[----:B--2---:R-:W-:Y:S01]  /*0820*/  NOP ;  /* 0x0000000000007918 */ /* 0x004fe20000000000 */
.L_x_10:
[----:B------:R-:W2:Y:S01]  /*0830*/  SHFL.IDX PT, R2, R46, RZ, 0x1f ;  /* 0x00001fff2e027589 */ /* 0x000ea200000e0000 */
[----:B------:R-:W-:Y:S01]  /*0840*/  NOP ;  /* 0x0000000000007918 */ /* 0x000fe20000000000 */
[----:B--2---:R-:W-:-:S13]  /*0850*/  ISETP.NE.AND P0, PT, R2, 0x3, PT ;  /* 0x000000030200780c */ /* 0x004fda0003f05270 */
[----:B------:R-:W-:Y:S05]  /*0860*/  @P0 BRA `(.L_x_11) ;  /* 0x0000000000300947 */ /* 0x000fea0003800000 */
[----:B-1----:R-:W1:Y:S01]  /*0870*/  S2UR UR4, SR_CgaCtaId ;  /* 0x00000000000479c3 */ /* 0x002e620000008800 */
[----:B------:R-:W-:Y:S01]  /*0880*/  UMOV UR6, 0x400 ;  /* 0x0000040000067882 */ /* 0x000fe20000000000 */
[----:B------:R-:W-:Y:S01]  /*0890*/  UMOV UR5, 0x20 ;  /* 0x0000002000057882 */ /* 0x000fe20000000000 */
[----:B------:R-:W-:Y:S01]  /*08a0*/  ELECT P0, URZ, PT ;  /* 0x0000000000ff782f */ /* 0x000fe20003800000 */
[----:B-1----:R-:W-:Y:S02]  /*08b0*/  ULEA UR6, UR4, UR6, 0x18 ;  /* 0x0000000604067291 */ /* 0x002fe4000f8ec0ff */
[----:B------:R-:W-:-:S04]  /*08c0*/  UIADD3 UR4, UPT, UPT, -UR5, 0x100000, URZ ;  /* 0x0010000005047890 */ /* 0x000fc8000fffe1ff */
[----:B------:R-:W-:Y:S02]  /*08d0*/  USHF.L.U32 UR5, UR4, 0xb, URZ ;  /* 0x0000000b04057899 */ /* 0x000fe400080006ff */
[----:B------:R-:W-:Y:S01]  /*08e0*/  USHF.L.U32 UR4, UR4, 0x1, URZ ;  /* 0x0000000104047899 */ /* 0x000fe200080006ff */
[----:B------:R-:W1:Y:S11]  /*08f0*/  FENCE.VIEW.ASYNC.S ;  /* 0x00000000000073c6 */ /* 0x000e760000000000 */
[----:B-1----:R2:W1:Y:S01]  /*0900*/  SYNCS.EXCH.64 URZ, [UR6+0x80], UR4 ;  /* 0x0000800406ff75b2 */ /* 0x0024620008000100 */
[----:B------:R2:W1:Y:S02]  /*0910*/  SYNCS.EXCH.64 URZ, [UR6+0x88], UR4 ;  /* 0x0000880406ff75b2 */ /* 0x0004640008000100 */
[----:B--2---:R-:W-:Y:S01]  /*0920*/  NOP ;  /* 0x0000000000007918 */ /* 0x004fe20000000000 */
.L_x_11:
[----:B------:R-:W2:Y:S01]  /*0930*/  SHFL.IDX PT, R2, R46, RZ, 0x1f ;  /* 0x00001fff2e027589 */ /* 0x000ea200000e0000 */
[----:B------:R-:W-:Y:S01]  /*0940*/  NOP ;  /* 0x0000000000007918 */ /* 0x000fe20000000000 */
[----:B--2---:R-:W-:-:S13]  /*0950*/  ISETP.NE.AND P0, PT, R2, 0x4, PT ;  /* 0x000000040200780c */ /* 0x004fda0003f05270 */
[----:B------:R-:W-:Y:S05]  /*0960*/  @P0 BRA `(.L_x_12) ;  /* 0x00000000004c0947 */ /* 0x000fea0003800000 */
[----:B-1----:R-:W1:Y:S01]  /*0970*/  S2UR UR6, SR_CgaCtaId ;  /* 0x00000000000679c3 */ /* 0x002e620000008800 */
[----:B------:R-:W-:Y:S01]  /*0980*/  UMOV UR4, 0x720 ;  /* 0x0000072000047882 */ /* 0x000fe20000000000 */
[----:B------:R-:W-:Y:S01]  /*0990*/  UMOV UR5, 0x400 ;  /* 0x0000040000057882 */ /* 0x000fe20000000000 */
[----:B------:R-:W-:Y:S01]  /*09a0*/  USEL UR4, UR4, 0x620, UP3 ;  /* 0x0000062004047887 */ /* 0x000fe20009800000 */
[----:B------:R-:W-:Y:S01]  /*09b0*/  UMOV UR8, 0x1 ;  /* 0x0000000100087882 */ /* 0x000fe20000000000 */
[----:B------:R-:W-:Y:S01]  /*09c0*/  ELECT P0, URZ, PT ;  /* 0x0000000000ff782f */ /* 0x000fe20003800000 */
[----:B------:R-:W-:-:S04]  /*09d0*/  UIADD3 UR8, UPT, UPT, -UR8, 0x100000, URZ ;  /* 0x0010000008087890 */ /* 0x000fc8000fffe1ff */
[----:B------:R-:W-:Y:S02]  /*09e0*/  USHF.L.U32 UR9, UR8, 0xb, URZ ;  /* 0x0000000b08097899 */ /* 0x000fe400080006ff */
[----:B------:R-:W-:Y:S02]  /*09f0*/  USHF.L.U32 UR8, UR8, 0x1, URZ ;  /* 0x0000000108087899 */ /* 0x000fe400080006ff */
[----:B-1----:R-:W-:Y:S02]  /*0a00*/  ULEA UR6, UR6, UR5, 0x18 ;  /* 0x0000000506067291 */ /* 0x002fe4000f8ec0ff */
[----:B------:R-:W-:-:S04]  /*0a10*/  UIADD3 UR4, UPT, UPT, -UR4, 0x100000, URZ ;  /* 0x0010000004047890 */ /* 0x000fc8000fffe1ff */
[----:B------:R-:W-:Y:S02]  /*0a20*/  USHF.L.U32 UR5, UR4, 0xb, URZ ;  /* 0x0000000b04057899 */ /* 0x000fe400080006ff */
[----:B------:R-:W-:Y:S01]  /*0a30*/  USHF.L.U32 UR4, UR4, 0x1, URZ ;  /* 0x0000000104047899 */ /* 0x000fe200080006ff */
[----:B------:R-:W1:Y:S03]  /*0a40*/  FENCE.VIEW.ASYNC.S ;  /* 0x00000000000073c6 */ /* 0x000e660000000000 */
[----:B-1----:R2:W1:Y:S08]  /*0a50*/  SYNCS.EXCH.64 URZ, [UR6+0x90], UR8 ;  /* 0x0000900806ff75b2 */ /* 0x0024700008000100 */
[----:B------:R2:W1:Y:S01]  /*0a60*/  SYNCS.EXCH.64 URZ, [UR6+0xa0], UR4 ;  /* 0x0000a00406ff75b2 */ /* 0x0004620008000100 */
[----:B------:R2:W1:Y:S01]  /*0a70*/  SYNCS.EXCH.64 URZ, [UR6+0x98], UR8 ;  /* 0x0000980806ff75b2 */ /* 0x0004620008000100 */
[----:B------:R2:W1:Y:S02]  /*0a80*/  SYNCS.EXCH.64 URZ, [UR6+0xa8], UR4 ;  /* 0x0000a80406ff75b2 */ /* 0x0004640008000100 */
[----:B--2---:R-:W-:Y:S01]  /*0a90*/  NOP ;  /* 0x0000000000007918 */ /* 0x004fe20000000000 */
.L_x_12:
        /* <DEDUP_REMOVED lines=26> */
.L_x_13:
[----:B------:R-:W2:Y:S01]  /*0c40*/  SHFL.IDX PT, R2, R46, RZ, 0x1f ;  /* 0x00001fff2e027589 */ /* 0x000ea200000e0000 */
[----:B------:R-:W1:Y:S01]  /*0c50*/  S2UR UR47, SR_CgaCtaId ;  /* 0x00000000002f79c3 */ /* 0x000e620000008800 */
[----:B------:R-:W-:Y:S01]  /*0c60*/  NOP ;  /* 0x0000000000007918 */ /* 0x000fe20000000000 */
[----:B--2---:R-:W-:-:S13]  /*0c70*/  ISETP.NE.AND P0, PT, R2, 0x3, PT ;  /* 0x000000030200780c */ /* 0x004fda0003f05270 */
[----:B-1----:R-:W-:Y:S05]  /*0c80*/  @P0 BRA `(.L_x_14) ;  /* 0x0000000000340947 */ /* 0x002fea0003800000 */
[----:B------:R-:W-:Y:S01]  /*0c90*/  UMOV UR4, 0x400 ;  /* 0x0000040000047882 */ /* 0x000fe20000000000 */
[----:B------:R-:W-:Y:S01]  /*0ca0*/  UMOV UR6, 0x20 ;  /* 0x0000002000067882 */ /* 0x000fe20000000000 */
[----:B------:R-:W-:Y:S02]  /*0cb0*/  ULEA UR4, UR47, UR4, 0x18 ;  /* 0x000000042f047291 */ /* 0x000fe4000f8ec0ff */
[----:B------:R-:W-:-:S04]  /*0cc0*/  UIADD3 UR6, UPT, UPT, -UR6, 0x100000, URZ ;  /* 0x0010000006067890 */ /* 0x000fc8000fffe1ff */
[----:B------:R-:W-:Y:S02]  /*0cd0*/  USHF.L.U32 UR7, UR6, 0xb, URZ ;  /* 0x0000000b06077899 */ /* 0x000fe400080006ff */
[----:B------:R-:W-:Y:S01]  /*0ce0*/  USHF.L.U32 UR6, UR6, 0x1, URZ ;  /* 0x0000000106067899 */ /* 0x000fe200080006ff */
[----:B------:R-:W-:Y:S01]  /*0cf0*/  ELECT P0, URZ, PT ;  /* 0x0000000000ff782f */ /* 0x000fe20003800000 */
[----:B------:R-:W1:Y:S10]  /*0d00*/  FENCE.VIEW.ASYNC.S ;  /* 0x00000000000073c6 */ /* 0x000e740000000000 */
[----:B-1----:R1:W2:Y:S01]  /*0d10*/  SYNCS.EXCH.64 URZ, [UR4+0xf0], UR6 ;  /* 0x0000f00604ff75b2 */ /* 0x0022a20008000100 */
[----:B------:R1:W1:Y:S01]  /*0d20*/  SYNCS.EXCH.64 URZ, [UR4+0x100], UR6 ;  /* 0x0001000604ff75b2 */ /* 0x0002620008000100 */
[----:B------:R1:W1:Y:S01]  /*0d30*/  SYNCS.EXCH.64 URZ, [UR4+0xf8], UR6 ;  /* 0x0000f80604ff75b2 */ /* 0x0002620008000100 */
[----:B------:R1:W1:Y:S01]  /*0d40*/  SYNCS.EXCH.64 URZ, [UR4+0x108], UR6 ;  /* 0x0001080604ff75b2 */ /* 0x0002620008000100 */
[----:B------:R-:W-:Y:S01]  /*0d50*/  NOP ;  /* 0x0000000000007918 */ /* 0x000fe20000000000 */
.L_x_14:
[----:B-1----:R-:W1:Y:S01]  /*0d60*/  LDCU UR4, c[0x0][0x36c] ;  /* 0x00006d80ff0477ac */ /* 0x002e620008000800 */
[----:B------:R-:W-:Y:S01]  /*0d70*/  ISETP.NE.OR P3, PT, R0, 0x2, !P3 ;  /* 0x000000020000780c */ /* 0x000fe20005f65670 */
[----:B------:R-:W-:Y:S01]  /*0d80*/  NOP ;  /* 0x0000000000007918 */ /* 0x000fe20000000000 */
[----:B------:R-:W-:Y:S01]  /*0d90*/  LOP3.LUT R0, R56, 0x1f, RZ, 0xc0, !PT ;  /* 0x0000001f38007812 */ /* 0x000fe200078ec0ff */
[----:B------:R-:W-:Y:S02]  /*0da0*/  UISETP.NE.AND UP4, UPT, UR18, URZ, UPT ;  /* 0x000000ff1200728c */ /* 0x000fe4000bf85270 */
[----:B-1----:R-:W-:-:S09]  /*0db0*/  UISETP.EQ.U32.AND UP5, UPT, UR4, 0x1, UPT ;  /* 0x000000010400788c */ /* 0x002fd2000bfa2070 */
[----:B------:R-:W-:Y:S05]  /*0dc0*/  BRA.U !UP5, `(.L_x_15) ;  /* 0x000000010d087547 */ /* 0x000fea000b800000 */
[----:B--234-:R-:W-:Y:S01]  /*0dd0*/  UCGABAR_ARV ;  /* 0x00000000000079c7 */ /* 0x01cfe20008000000 */
[----:B------:R-:W-:Y:S05]  /*0de0*/  BRA `(.L_x_16) ;  /* 0x0000000000047947 */ /* 0x000fea0003800000 */
.L_x_15:
[----:B--234-:R-:W-:Y:S01]  /*0df0*/  NOP ;  /* 0x0000000000007918 */ /* 0x01cfe20000000000 */
.L_x_16:
[----:B------:R-:W1:Y:S01]  /*0e00*/  S2UR UR28, SR_CTAID.Y ;  /* 0x00000000001c79c3 */ /* 0x000e620000002600 */
[----:B------:R-:W-:-:S05]  /*0e10*/  CS2R.32 R47, SR_CgaSize ;  /* 0x00000000002f7805 */ /* 0x000fca0000008a00 */
[----:B------:R-:W-:-:S05]  /*0e20*/  IMAD R47, R47, -0xa0, RZ ;  /* 0xffffff602f2f7824 */ /* 0x000fca00078e02ff */
[----:B------:R-:W-:-:S14]  /*0e30*/  R2UR UR4, R47 ;  /* 0x000000002f0472ca */ /* 0x000fdc00000e0000 */
[----:B------:R-:W2:Y:S01]  /*0e40*/  LDCU UR4, c[0x0][UR4+0x2b4] ;  /* 0x00005680040477ac */ /* 0x000ea20008000800 */
[----:B------:R-:W-:-:S05]  /*0e50*/  CS2R.32 R47, SR_CgaSize ;  /* 0x00000000002f7805 */ /* 0x000fca0000008a00 */
[----:B------:R-:W-:-:S05]  /*0e60*/  IMAD R47, R47, -0xa0, RZ ;  /* 0xffffff602f2f7824 */ /* 0x000fca00078e02ff */
[----:B------:R-:W-:-:S14]  /*0e70*/  R2UR UR5, R47 ;  /* 0x000000002f0572ca */ /* 0x000fdc00000e0000 */
[----:B------:R-:W3:Y:S01]  /*0e80*/  LDCU UR5, c[0x0][UR5+0x2b0] ;  /* 0x00005600050577ac */ /* 0x000ee20008000800 */
[----:B------:R-:W4:Y:S01]  /*0e90*/  S2UR UR24, SR_CTAID.X ;  /* 0x00000000001879c3 */ /* 0x000f220000002500 */
[----:B------:R-:W-:-:S05]  /*0ea0*/  CS2R.32 R47, SR_CgaSize ;  /* 0x00000000002f7805 */ /* 0x000fca0000008a00 */
[----:B------:R-:W-:-:S05]  /*0eb0*/  IMAD R47, R47, -0xa0, RZ ;  /* 0xffffff602f2f7824 */ /* 0x000fca00078e02ff */
[----:B------:R-:W-:-:S14]  /*0ec0*/  R2UR UR6, R47 ;  /* 0x000000002f0672ca */ /* 0x000fdc00000e0000 */
[----:B------:R-:W3:Y:S01]  /*0ed0*/  LDCU UR6, c[0x0][UR6+0x2a4] ;  /* 0x00005480060677ac */ /* 0x000ee20008000800 */
[----:B------:R-:W-:-:S05]  /*0ee0*/  CS2R.32 R47, SR_CgaSize ;  /* 0x00000000002f7805 */ /* 0x000fca0000008a00 */
[----:B------:R-:W-:-:S05]  /*0ef0*/  IMAD R47, R47, -0xa0, RZ ;  /* 0xffffff602f2f7824 */ /* 0x000fca00078e02ff */
[----:B------:R-:W-:-:S14]  /*0f00*/  R2UR UR63, R47 ;  /* 0x000000002f3f72ca */ /* 0x000fdc00000e0000 */
[----:B------:R-:W3:Y:S01]  /*0f10*/  LDCU UR63, c[0x0][UR63+0x2a0] ;  /* 0x000054003f3f77ac */ /* 0x000ee20008000800 */
[----:B------:R-:W-:Y:S01]  /*0f20*/  USHF.L.U32 UR29, UR47, 0xa, URZ ;  /* 0x0000000a2f1d7899 */ /* 0x000fe200080006ff */
[----:B------:R-:W3:Y:S01]  /*0f30*/  LDCU UR19, c[0x0][0xb24] ;  /* 0x00016480ff1377ac */ /* 0x000ee20008000800 */
[----:B------:R-:W3:Y:S01]  /*0f40*/  LDCU UR42, c[0x0][0xb24] ;  /* 0x00016480ff2a77ac */ /* 0x000ee20008000800 */
[----:B-1----:R-:W-:Y:S01]  /*0f50*/  I2FP.F32.U32 R2, UR28 ;  /* 0x0000001c00027c45 */ /* 0x002fe20008201000 */
[----:B------:R-:W1:Y:S04]  /*0f60*/  LDCU UR22, c[0x0][0xb30] ;  /* 0x00016600ff1677ac */ /* 0x000e680008000800 */
[----:B--2---:R-:W-:Y:S01]  /*0f70*/  FMUL R2, R2, UR4 ;  /* 0x0000000402027c20 */ /* 0x004fe20008400000 */
[----:B------:R-:W-:Y:S01]  /*0f80*/  ULOP3.LUT UR29, UR29, 0x1c00, URZ, 0xc0, !UPT ;  /* 0x00001c001d1d7892 */ /* 0x000fe2000f8ec0ff */
[----:B----4-:R-:W-:-:S04]  /*0f90*/  I2FP.F32.U32 R3, UR24 ;  /* 0x0000001800037c45 */ /* 0x010fc80008201000 */
[----:B------:R-:W2:Y:S01]  /*0fa0*/  F2I.U32.TRUNC.NTZ R2, R2 ;  /* 0x0000000200027305 */ /* 0x000ea2000020f000 */
[----:B---3--:R-:W-:-:S07]  /*0fb0*/  FMUL R3, R3, UR5 ;  /* 0x0000000503037c20 */ /* 0x008fce0008400000 */
[----:B------:R-:W3:Y:S01]  /*0fc0*/  F2I.U32.TRUNC.NTZ R3, R3 ;  /* 0x0000000300037305 */ /* 0x000ee2000020f000 */
[----:B--2---:R-:W-:Y:S02]  /*0fd0*/  R2UR UR4, R2 ;  /* 0x00000000020472ca */ /* 0x004fe400000e0000 */
[----:B------:R-:W-:Y:S02]  /*0fe0*/  PRMT R2, RZ, 0x7610, R2 ;  /* 0x00007610ff027816 */ /* 0x000fe40000000002 */
[----:B---3--:R-:W-:-:S09]  /*0ff0*/  R2UR UR5, R3 ;  /* 0x00000000030572ca */ /* 0x008fd200000e0000 */
[----:B------:R-:W-:-:S04]  /*1000*/  UIADD3 UR4, UPT, UPT, -UR4, URZ, URZ ;  /* 0x000000ff04047290 */ /* 0x000fc8000fffe1ff */
[----:B------:R-:W-:Y:S02]  /*1010*/  UIMAD UR4, UR6, UR4, UR28 ;  /* 0x00000004060472a4 */ /* 0x000fe4000f8e021c */
[----:B------:R-:W-:-:S04]  /*1020*/  UIADD3 UR5, UPT, UPT, -UR5, URZ, URZ ;  /* 0x000000ff05057290 */ /* 0x000fc8000fffe1ff */
[----:B------:R-:W-:Y:S01]  /*1030*/  IMAD.U32 R47, RZ, RZ, UR4 ;  /* 0x00000004ff2f7e24 */ /* 0x000fe2000f8e00ff */
[----:B------:R-:W-:Y:S01]  /*1040*/  UIMAD UR63, UR63, UR5, UR24 ;  /* 0x000000053f3f72a4 */ /* 0x000fe2000f8e0218 */
[----:B-1----:R-:W-:Y:S11]  /*1050*/  BRA.U UP4, `(.L_x_17) ;  /* 0x00000001047c7547 */ /* 0x002ff6000b800000 */
[----:B------:R-:W-:-:S13]  /*1060*/  R2UR UR9, R47 ;  /* 0x000000002f0972ca */ /* 0x000fda00000e0000 */
[----:B------:R-:W-:-:S04]  /*1070*/  UISETP.NE.AND UP0, UPT, UR9, URZ, UPT ;  /* 0x000000ff0900728c */ /* 0x000fc8000bf05270 */
[----:B------:R-:W-:Y:S02]  /*1080*/  USEL UR5, URZ, 0x2, UP0 ;  /* 0x00000002ff057887 */ /* 0x000fe40008000000 */
[----:B------:R-:W-:Y:S02]  /*1090*/  USEL UR4, URZ, 0x4, UP0 ;  /* 0x00000004ff047887 */ /* 0x000fe40008000000 */
[----:B------:R-:W-:Y:S02]  /*10a0*/  USEL UR7, URZ, 0x8, UP0 ;  /* 0x00000008ff077887 */ /* 0x000fe40008000000 */
[----:B------:R-:W-:Y:S02]  /*10b0*/  USEL UR6, URZ, 0x10, UP0 ;  /* 0x00000010ff067887 */ /* 0x000fe40008000000 */
[----:B------:R-:W-:Y:S02]  /*10c0*/  USEL UR8, URZ, 0x20, UP0 ;  /* 0x00000020ff087887 */ /* 0x000fe40008000000 */
[----:B------:R-:W-:-:S02]  /*10d0*/  USEL UR12, URZ, 0x40, UP0 ;  /* 0x00000040ff0c7887 */ /* 0x000fc40008000000 */
[----:B------:R-:W-:Y:S02]  /*10e0*/  USEL UR13, URZ, 0x80, UP0 ;  /* 0x00000080ff0d7887 */ /* 0x000fe40008000000 */
[----:B------:R-:W-:-:S04]  /*10f0*/  UISETP.NE.AND UP0, UPT, UR9, URZ, UPT ;  /* 0x000000ff0900728c */ /* 0x000fc8000bf05270 */
[----:B------:R-:W-:-:S04]  /*1100*/  UISETP.EQ.OR UP0, UPT, UR63, URZ, !UP0 ;  /* 0x000000ff3f00728c */ /* 0x000fc8000c702670 */
[----:B------:R-:W-:Y:S02]  /*1110*/  USEL UR11, URZ, 0x1, !UP0 ;  /* 0x00000001ff0b7887 */ /* 0x000fe4000c000000 */
[----:B------:R-:W-:-:S04]  /*1120*/  UISETP.NE.AND UP0, UPT, UR63, 0x1, UPT ;  /* 0x000000013f00788c */ /* 0x000fc8000bf05270 */
[----:B------:R-:W-:Y:S02]  /*1130*/  USEL UR10, UR5, 0x2, UP0 ;  /* 0x00000002050a7887 */ /* 0x000fe40008000000 */
[----:B------:R-:W-:-:S04]  /*1140*/  UISETP.NE.AND UP0, UPT, UR63, 0x2, UPT ;  /* 0x000000023f00788c */ /* 0x000fc8000bf05270 */
[----:B------:R-:W-:Y:S02]  /*1150*/  USEL UR4, UR4, 0x4, UP0 ;  /* 0x0000000404047887 */ /* 0x000fe40008000000 */
[----:B------:R-:W-:Y:S02]  /*1160*/  UISETP.NE.AND UP0, UPT, UR63, 0x3, UPT ;  /* 0x000000033f00788c */ /* 0x000fe4000bf05270 */
[----:B------:R-:W-:Y:S02]  /*1170*/  UIADD3 UR4, UPT, UPT, UR4, UR10, UR11 ;  /* 0x0000000a04047290 */ /* 0x000fe4000fffe00b */
        /* <DEDUP_REMOVED lines=10> */
[----:B------:R-:W-:-:S04]  /*1220*/  USEL UR5, UR13, 0x80, UP0 ;  /* 0x000000800d057887 */ /* 0x000fc80008000000 */
[----:B------:R-:W-:-:S06]  /*1230*/  UIADD3 UR4, UPT, UPT, UR4, UR5, URZ ;  /* 0x0000000504047290 */ /* 0x000fcc000fffe0ff */
[----:B------:R-:W-:-:S07]  /*1240*/  MOV R2, UR4 ;  /* 0x0000000400027c02 */ /* 0x000fce0008000f00 */
.L_x_17:
[----:B------:R-:W1:Y:S01]  /*1250*/  S2UR UR36, SR_CTAID.Z ;  /* 0x00000000002479c3 */ /* 0x000e620000002700 */
[----:B------:R-:W-:-:S09]  /*1260*/  UISETP.GE.AND UP0, UPT, UR19, 0x1, UPT ;  /* 0x000000011300788c */ /* 0x000fd2000bf06270 */
[----:B------:R-:W-:Y:S05]  /*1270*/  BRA.U !UP0, `(.L_x_18) ;  /* 0x0000000108d07547 */ /* 0x000fea000b800000 */
[----:B------:R-:W2:Y:S01]  /*1280*/  LDCU UR20, c[0x0][0xb0c] ;  /* 0x00016180ff1477ac */ /* 0x000ea20008000800 */
[----:B------:R-:W3:Y:S01]  /*1290*/  LDCU.128 UR12, c[0x0][0xb10] ;  /* 0x00016200ff0c77ac */ /* 0x000ee20008000c00 */
[----:B------:R-:W4:Y:S01]  /*12a0*/  LDCU UR6, c[0x0][0x370] ;  /* 0x00006e00ff0677ac */ /* 0x000f220008000800 */
[----:B------:R-:W1:Y:S01]  /*12b0*/  LDCU UR7, c[0x0][0x374] ;  /* 0x00006e80ff0777ac */ /* 0x000e620008000800 */
[----:B------:R-:W1:Y:S01]  /*12c0*/  LDCU UR21, c[0x0][0xb20] ;  /* 0x00016400ff1577ac */ /* 0x000e620008000800 */
[----:B--2---:R-:W-:Y:S02]  /*12d0*/  UISETP.NE.AND UP0, UPT, UR20, 0x1, UPT ;  /* 0x000000011400788c */ /* 0x004fe4000bf05270 */
[----:B---3--:R-:W-:Y:S01]  /*12e0*/  UIMAD.WIDE.U32 UR4, UR24, UR12, URZ ;  /* 0x0000000c180472a5 */ /* 0x008fe2000f8e00ff */
[----:B------:R-:W2:Y:S01]  /*12f0*/  LDCU.64 UR8, c[0x0][0xb28] ;  /* 0x00016500ff0877ac */ /* 0x000ea20008000a00 */
[----:B----4-:R-:W-:Y:S02]  /*1300*/  UIMAD.WIDE.U32 UR10, UR6, UR12, URZ ;  /* 0x0000000c060a72a5 */ /* 0x010fe4000f8e00ff */
[----:B------:R-:W-:-:S02]  /*1310*/  USHF.R.U32.HI UR5, URZ, UR13, UR5 ;  /* 0x0000000dff057299 */ /* 0x000fc40008011605 */
[----:B------:R-:W-:Y:S02]  /*1320*/  UISETP.NE.AND UP2, UPT, UR19, 0x1, UPT ;  /* 0x000000011300788c */ /* 0x000fe4000bf45270 */
[----:B------:R-:W-:Y:S01]  /*1330*/  USEL UR5, UR24, UR5, !UP0 ;  /* 0x0000000518057287 */ /* 0x000fe2000c000000 */
[----:B------:R-:W-:Y:S01]  /*1340*/  UMOV UR10, UR11 ;  /* 0x0000000b000a7c82 */ /* 0x000fe20008000000 */
[----:B------:R-:W-:Y:S02]  /*1350*/  UIMAD.WIDE.U32 UR16, UR28, UR15, URZ ;  /* 0x0000000f1c1072a5 */ /* 0x000fe4000f8e00ff */
[----:B------:R-:W-:Y:S02]  /*1360*/  @UP0 USHF.R.U32.HI UR6, URZ, UR13, UR10 ;  /* 0x0000000dff060299 */ /* 0x000fe4000801160a */
[----:B------:R-:W-:Y:S02]  /*1370*/  UISETP.NE.AND UP0, UPT, UR14, 0x1, UPT ;  /* 0x000000010e00788c */ /* 0x000fe4000bf05270 */
[----:B-1----:R-:W-:-:S02]  /*1380*/  UIMAD.WIDE.U32 UR10, UR7, UR15, URZ ;  /* 0x0000000f070a72a5 */ /* 0x002fc4000f8e00ff */
[----:B--2---:R-:W-:Y:S01]  /*1390*/  UIMAD.WIDE.U32 UR12, UR6, UR8, URZ ;  /* 0x00000008060c72a5 */ /* 0x004fe2000f8e00ff */
[----:B------:R-:W-:Y:S02]  /*13a0*/  UMOV UR4, UR17 ;  /* 0x0000001100047c82 */ /* 0x000fe40008000000 */
[----:B------:R-:W-:Y:S02]  /*13b0*/  USHF.R.U32.HI UR4, URZ, UR21, UR4 ;  /* 0x00000015ff047299 */ /* 0x000fe40008011604 */
[----:B------:R-:W-:Y:S02]  /*13c0*/  UMOV UR10, UR11 ;  /* 0x0000000b000a7c82 */ /* 0x000fe40008000000 */
[----:B------:R-:W-:Y:S01]  /*13d0*/  UMOV UR12, UR13 ;  /* 0x0000000d000c7c82 */ /* 0x000fe20008000000 */
[----:B------:R-:W-:Y:S02]  /*13e0*/  @UP0 USHF.R.U32.HI UR7, URZ, UR21, UR10 ;  /* 0x00000015ff070299 */ /* 0x000fe4000801160a */
[----:B------:R-:W-:-:S02]  /*13f0*/  USEL UR4, UR28, UR4, !UP0 ;  /* 0x000000041c047287 */ /* 0x000fc4000c000000 */
[----:B------:R-:W-:Y:S02]  /*1400*/  UIMAD.WIDE.U32 UR10, UR7, UR8, URZ ;  /* 0x00000008070a72a5 */ /* 0x000fe4000f8e00ff */
[----:B------:R-:W-:Y:S02]  /*1410*/  @UP2 USHF.R.U32.HI UR6, URZ, UR9, UR12 ;  /* 0x00000009ff062299 */ /* 0x000fe4000801160c */
[----:B------:R-:W-:-:S03]  /*1420*/  UIMAD.WIDE.U32 UR12, UR4, UR8, URZ ;  /* 0x00000008040c72a5 */ /* 0x000fc6000f8e00ff */
[----:B------:R-:W-:Y:S02]  /*1430*/  UMOV UR10, UR11 ;  /* 0x0000000b000a7c82 */ /* 0x000fe40008000000 */
[----:B------:R-:W-:Y:S02]  /*1440*/  @UP2 USHF.R.U32.HI UR7, URZ, UR9, UR10 ;  /* 0x00000009ff072299 */ /* 0x000fe4000801160a */
[----:B------:R-:W-:Y:S02]  /*1450*/  UIMAD UR10, UR6, UR19, URZ ;  /* 0x00000013060a72a4 */ /* 0x000fe4000f8e02ff */
[----:B------:R-:W-:-:S04]  /*1460*/  UIMAD UR7, UR7, UR19, URZ ;  /* 0x00000013070772a4 */ /* 0x000fc8000f8e02ff */
[----:B------:R-:W-:-:S03]  /*1470*/  UISETP.GE.AND UP0, UPT, UR4, UR7, UPT ;  /* 0x000000070400728c */ /* 0x000fc6000bf06270 */
[----:B------:R-:W-:Y:S01]  /*1480*/  UMOV UR7, UR13 ;  /* 0x0000000d00077c82 */ /* 0x000fe20008000000 */
[----:B------:R-:W-:Y:S02]  /*1490*/  UISETP.GE.OR UP0, UPT, UR5, UR10, UP0 ;  /* 0x0000000a0500728c */ /* 0x000fe40008706670 */
[----:B------:R-:W-:Y:S02]  /*14a0*/  UIMAD.WIDE.U32 UR10, UR5, UR8, URZ ;  /* 0x00000008050a72a5 */ /* 0x000fe4000f8e00ff */
[----:B------:R-:W-:Y:S02]  /*14b0*/  USHF.R.U32.HI UR7, URZ, UR9, UR7 ;  /* 0x00000009ff077299 */ /* 0x000fe40008011607 */
[----:B------:R-:W-:Y:S02]  /*14c0*/  UIADD3 UR10, UPT, UPT, -UR4, URZ, URZ ;  /* 0x000000ff040a7290 */ /* 0x000fe4000fffe1ff */
[----:B------:R-:W-:Y:S02]  /*14d0*/  USEL UR7, UR4, UR7, !UP2 ;  /* 0x0000000704077287 */ /* 0x000fe4000d000000 */
[----:B------:R-:W-:Y:S01]  /*14e0*/  UIMAD UR10, UR14, UR10, UR28 ;  /* 0x0000000a0e0a72a4 */ /* 0x000fe2000f8e021c */
[----:B------:R-:W-:Y:S01]  /*14f0*/  @!UP0 UMOV UR8, UR11 ;  /* 0x0000000b00088c82 */ /* 0x000fe20008000000 */
[----:B------:R-:W-:-:S02]  /*1500*/  UIADD3 UR11, UPT, UPT, -UR5, URZ, URZ ;  /* 0x000000ff050b7290 */ /* 0x000fc4000fffe1ff */
[----:B------:R-:W-:Y:S02]  /*1510*/  @!UP0 USHF.R.U32.HI UR8, URZ, UR9, UR8 ;  /* 0x00000009ff088299 */ /* 0x000fe40008011608 */
[----:B------:R-:W-:Y:S02]  /*1520*/  UIADD3 UR9, UPT, UPT, -UR7, URZ, URZ ;  /* 0x000000ff07097290 */ /* 0x000fe4000fffe1ff */
[----:B------:R-:W-:Y:S02]  /*1530*/  @!UP0 USEL UR8, UR5, UR8, !UP2 ;  /* 0x0000000805088287 */ /* 0x000fe4000d000000 */
[----:B------:R-:W-:Y:S02]  /*1540*/  UIMAD UR9, UR19, UR9, UR4 ;  /* 0x00000009130972a4 */ /* 0x000fe4000f8e0204 */
[----:B------:R-:W-:Y:S02]  /*1550*/  @!UP0 UIADD3 UR7, UPT, UPT, UR7, -UR8, URZ ;  /* 0x8000000807078290 */ /* 0x000fe4000fffe0ff */
[----:B------:R-:W-:-:S02]  /*1560*/  @!UP0 UIMAD UR6, UR9, UR6, UR8 ;  /* 0x00000006090682a4 */ /* 0x000fc4000f8e0208 */
[----:B------:R-:W-:Y:S02]  /*1570*/  @!UP0 UIMAD UR4, UR7, UR19, UR5 ;  /* 0x00000013070482a4 */ /* 0x000fe4000f8e0205 */
[----:B------:R-:W-:Y:S02]  /*1580*/  UIMAD UR24, UR20, UR11, UR24 ;  /* 0x0000000b141872a4 */ /* 0x000fe4000f8e0218 */
[----:B------:R-:W-:Y:S01]  /*1590*/  UIMAD UR28, UR4, UR14, UR10 ;  /* 0x0000000e041c72a4 */ /* 0x000fe2000f8e020a */
[----:B------:R-:W-:Y:S02]  /*15a0*/  @!UP0 UMOV UR5, UR6 ;  /* 0x0000000600058c82 */ /* 0x000fe40008000000 */
[----:B------:R-:W-:-:S12]  /*15b0*/  UIMAD UR24, UR5, UR20, UR24 ;  /* 0x00000014051872a4 */ /* 0x000fd8000f8e0218 */
.L_x_18:
[----:B------:R-:W-:-:S09]  /*15c0*/  UISETP.NE.AND UP0, UPT, UR22, 0x1, UPT ;  /* 0x000000011600788c */ /* 0x000fd2000bf05270 */
[----:B------:R-:W-:Y:S05]  /*15d0*/  BRA.U UP0, `(.L_x_19) ;  /* 0x0000000100407547 */ /* 0x000fea000b800000 */
[----:B------:R-:W2:Y:S01]  /*15e0*/  LDCU.128 UR8, c[0x0][0xb10] ;  /* 0x00016200ff0877ac */ /* 0x000ea20008000c00 */
[----:B------:R-:W3:Y:S01]  /*15f0*/  LDCU UR12, c[0x0][0xb0c] ;  /* 0x00016180ff0c77ac */ /* 0x000ee20008000800 */
[----:B------:R-:W4:Y:S01]  /*1600*/  LDCU UR13, c[0x0][0xb20] ;  /* 0x00016400ff0d77ac */ /* 0x000f220008000800 */
[----:B--2---:R-:W-:Y:S02]  /*1610*/  UIMAD.WIDE.U32 UR4, UR24, UR8, URZ ;  /* 0x00000008180472a5 */ /* 0x004fe4000f8e00ff */
[----:B------:R-:W-:Y:S02]  /*1620*/  UIMAD.WIDE.U32 UR6, UR28, UR11, URZ ;  /* 0x0000000b1c0672a5 */ /* 0x000fe4000f8e00ff */
[----:B---3--:R-:W-:Y:S02]  /*1630*/  UISETP.NE.AND UP0, UPT, UR12, 0x1, UPT ;  /* 0x000000010c00788c */ /* 0x008fe4000bf05270 */
[----:B------:R-:W-:-:S03]  /*1640*/  USHF.R.U32.HI UR5, URZ, UR9, UR5 ;  /* 0x00000009ff057299 */ /* 0x000fc60008011605 */
[----:B------:R-:W-:Y:S01]  /*1650*/  UMOV UR4, UR7 ;  /* 0x0000000700047c82 */ /* 0x000fe20008000000 */
[----:B------:R-:W-:Y:S02]  /*1660*/  USEL UR5, UR24, UR5, !UP0 ;  /* 0x0000000518057287 */ /* 0x000fe4000c000000 */
[----:B------:R-:W-:Y:S02]  /*1670*/  UISETP.NE.AND UP0, UPT, UR10, 0x1, UPT ;  /* 0x000000010a00788c */ /* 0x000fe4000bf05270 */
[----:B----4-:R-:W-:-:S04]  /*1680*/  USHF.R.U32.HI UR4, URZ, UR13, UR4 ;  /* 0x0000000dff047299 */ /* 0x010fc80008011604 */
[----:B------:R-:W-:-:S04]  /*1690*/  USEL UR4, UR28, UR4, !UP0 ;  /* 0x000000041c047287 */ /* 0x000fc8000c000000 */
[----:B------:R-:W-:Y:S02]  /*16a0*/  UIADD3 UR6, UPT, UPT, UR5, -UR4, URZ ;  /* 0x8000000405067290 */ /* 0x000fe4000fffe0ff */
[----:B------:R-:W-:Y:S02]  /*16b0*/  UIADD3 UR4, UPT, UPT, -UR5, UR4, URZ ;  /* 0x0000000405047290 */ /* 0x000fe4000fffe1ff */
[----:B------:R-:W-:Y:S02]  /*16c0*/  UIMAD UR28, UR6, UR10, UR28 ;  /* 0x0000000a061c72a4 */ /* 0x000fe4000f8e021c */
[----:B------:R-:W-:-:S12]  /*16d0*/  UIMAD UR24, UR4, UR12, UR24 ;  /* 0x0000000c041872a4 */ /* 0x000fd8000f8e0218 */
.L_x_19:
[----:B------:R-:W-:Y:S01]  /*16e0*/  UISETP.NE.AND UP0, UPT, UR18, 0x2, UPT ;  /* 0x000000021200788c */ /* 0x000fe2000bf05270 */
[----:B------:R-:W-:Y:S09]  /*16f0*/  BRA.U !UP5, `(.L_x_20) ;  /* 0x000000010d0c7547 */ /* 0x000ff2000b800000 */
[----:B------:R-:W-:Y:S01]  /*1700*/  UCGABAR_WAIT ;  /* 0x0000000000007dc7 */ /* 0x000fe20008000000 */
[----:B------:R-:W-:Y:S01]  /*1710*/  CCTL.IVALL ;  /* 0x00000000ff00798f */ /* 0x000fe20002000000 */
[----:B------:R-:W-:Y:S05]  /*1720*/  BRA `(.L_x_21) ;  /* 0x0000000000047947 */ /* 0x000fea0003800000 */
.L_x_20:
[----:B------:R-:W-:Y:S06]  /*1730*/  BAR.SYNC.DEFER_BLOCKING 0x0 ;  /* 0x0000000000007b1d */ /* 0x000fec0000010000 */
.L_x_21:
[----:B------:R-:W-:Y:S05]  /*1740*/  BRA.U UP0, `(.L_x_22) ;  /* 0x00000015002c7547 */ /* 0x000fea000b800000 */
[----:B------:R-:W2:Y:S01]  /*1750*/  LDCU UR6, c[0x0][0x38c] ;  /* 0x00007180ff0677ac */ /* 0x000ea20008000800 */
[----:B------:R-:W-:Y:S01]  /*1760*/  PLOP3.LUT P1, PT, PT, PT, UP3, 0x80, 0x8 ;  /* 0x000000000008781c */ /* 0x000fe20003f2f038 */
[----:B------:R-:W-:Y:S01]  /*1770*/  IMAD.MOV.U32 R12, RZ, RZ, 0x1 ;  /* 0x00000001ff0c7424 */ /* 0x000fe200078e00ff */
[----:B------:R-:W-:Y:S01]  /*1780*/  ISETP.EQ.OR P2, PT, R0, RZ, P3 ;  /* 0x000000ff0000720c */ /* 0x000fe20001f42670 */
[----:B------:R-:W-:Y:S01]  /*1790*/  UISETP.NE.AND UP1, UPT, UR18, URZ, UPT ;  /* 0x000000ff1200728c */ /* 0x000fe2000bf25270 */
[----:B------:R-:W-:Y:S01]  /*17a0*/  PLOP3.LUT P1, PT, P1, PT, PT, 0x8, 0x80 ;  /* 0x000000000080781c */ /* 0x000fe20000f2e170 */
[----:B------:R-:W-:Y:S01]  /*17b0*/  USEL UR30, URZ, 0x1, UP6 ;  /* 0x00000001ff1e7887 */ /* 0x000fe2000b000000 */
[----:B------:R-:W-:Y:S01]  /*17c0*/  CS2R R10, SRZ ;  /* 0x00000000000a7805 */ /* 0x000fe2000001ff00 */
[----:B------:R-:W-:Y:S01]  /*17d0*/  IMAD.MOV.U32 R9, RZ, RZ, RZ ;  /* 0x000000ffff097224 */ /* 0x000fe200078e00ff */
[----:B------:R-:W3:Y:S01]  /*17e0*/  LDCU UR44, c[0x0][0x370] ;  /* 0x00006e00ff2c77ac */ /* 0x000ee20008000800 */
[----:B------:R-:W-:Y:S01]  /*17f0*/  IMAD.MOV.U32 R8, RZ, RZ, 0x1 ;  /* 0x00000001ff087424 */ /* 0x000fe200078e00ff */
[----:B------:R-:W4:Y:S01]  /*1800*/  LDCU.64 UR40, c[0x0][0x348] ;  /* 0x00006900ff2877ac */ /* 0x000f220008000a00 */
[----:B------:R-:W-:-:S02]  /*1810*/  USHF.R.U32.HI UR49, URZ, 0x6, UR29 ;  /* 0x00000006ff317899 */ /* 0x000fc4000801161d */
[----:B--2---:R-:W-:Y:S02]  /*1820*/  UIADD3 UR5, UPT, UPT, UR6, 0x7f, URZ ;  /* 0x0000007f06057890 */ /* 0x004fe4000fffe0ff */
[----:B------:R-:W-:Y:S02]  /*1830*/  UIADD3 UR50, UPT, UPT, UR6, 0xfe, URZ ;  /* 0x000000fe06327890 */ /* 0x000fe4000fffe0ff */
[----:B------:R-:W-:Y:S01]  /*1840*/  USHF.R.S32.HI UR4, URZ, 0x1f, UR5 ;  /* 0x0000001fff047899 */ /* 0x000fe20008011405 */
[----:B------:R-:W2:Y:S03]  /*1850*/  LDCU UR43, c[0x0][0x374] ;  /* 0x00006e80ff2b77ac */ /* 0x000ea60008000800 */
[----:B------:R-:W-:Y:S02]  /*1860*/  ULEA.HI UR4, UR4, UR5, URZ, 0x7 ;  /* 0x0000000504047291 */ /* 0x000fe4000f8f38ff */
[----:B------:R-:W-:-:S02]  /*1870*/  USEL UR30, UR30, 0x2, UP1 ;  /* 0x000000021e1e7887 */ /* 0x000fc40008800000 */
[----:B------:R-:W-:Y:S02]  /*1880*/  USHF.R.S32.HI UR46, URZ, 0x7, UR4 ;  /* 0x00000007ff2e7899 */ /* 0x000fe40008011404 */
[----:B------:R-:W-:Y:S02]  /*1890*/  UIADD3 UR4, UPT, UPT, UR6, -0x1, URZ ;  /* 0xffffffff06047890 */ /* 0x000fe4000fffe0ff */
[----:B------:R-:W-:Y:S02]  /*18a0*/  UISETP.LT.U32.AND UP0, UPT, UR46, 0x4, UPT ;  /* 0x000000042e00788c */ /* 0x000fe4000bf01070 */
[----:B------:R-:W-:Y:S02]  /*18b0*/  UISETP.GE.U32.AND UP2, UPT, UR4, -0xff, UPT ;  /* 0xffffff010400788c */ /* 0x000fe4000bf46070 */
[----:B------:R-:W-:Y:S01]  /*18c0*/  USEL UR45, UR46, 0x4, UP0 ;  /* 0x000000042e2d7887 */ /* 0x000fe20008000000 */
[----:B------:R-:W-:-:S03]  /*18d0*/  UMOV UR22, URZ ;  /* 0x000000ff00167c82 */ /* 0x000fc60008000000 */
[----:B------:R-:W-:Y:S02]  /*18e0*/  UIADD3 UR23, UPT, UPT, UR45, -0x1, URZ ;  /* 0xffffffff2d177890 */ /* 0x000fe4000fffe0ff */
[----:B------:R-:W-:-:S03]  /*18f0*/  UIADD3 UR48, UPT, UPT, UR46, -UR45, URZ ;  /* 0x8000002d2e307290 */ /* 0x000fc6000fffe0ff */
[----:B------:R-:W-:-:S04]  /*1900*/  @UP2 UIADD3 UR23, UPT, UPT, UR45, URZ, URZ ;  /* 0x000000ff2d172290 */ /* 0x000fc8000fffe0ff */
[----:B--234-:R-:W-:-:S12]  /*1910*/  UIADD3 UR23, UPT, UPT, UR23, 0x1, URZ ;  /* 0x0000000117177890 */ /* 0x01cfd8000fffe0ff */
.L_x_42:
[----:B------:R-:W-:Y:S01]  /*1920*/  UISETP.NE.AND UP0, UPT, UR47, URZ, UPT ;  /* 0x000000ff2f00728c */ /* 0x000fe2000bf05270 */
[----:B------:R-:W2:Y:S08]  /*1930*/  S2UR UR47, SR_CgaCtaId ;  /* 0x00000000002f79c3 */ /* 0x000eb00000008800 */
[----:B------:R-:W-:Y:S05]  /*1940*/  BRA.U UP0, `(.L_x_23) ;  /* 0x0000000100347547 */ /* 0x000fea000b800000 */
[----:B------:R-:W3:Y:S01]  /*1950*/  S2R R0, SR_CgaCtaId ;  /* 0x0000000000007919 */ /* 0x000ee20000008800 */
[----:B------:R-:W-:-:S04]  /*1960*/  MOV R2, 0x400 ;  /* 0x0000040000027802 */ /* 0x000fc80000000f00 */
[----:B---3--:R-:W-:Y:S02]  /*1970*/  LEA R0, R0, R2, 0x18 ;  /* 0x0000000200007211 */ /* 0x008fe400078ec0ff */
[----:B------:R-:W-:-:S03]  /*1980*/  SHF.L.U32 R2, R8, 0x1f, RZ ;  /* 0x0000001f08027819 */ /* 0x000fc600000006ff */
[----:B------:R-:W-:-:S04]  /*1990*/  IMAD R0, R9, 0x8, R0 ;  /* 0x0000000809007824 */ /* 0x000fc800078e0200 */
[----:B------:R-:W3:Y:S02]  /*19a0*/  SYNCS.PHASECHK.TRANS64.TRYWAIT P0, [R0+URZ+0x100], R2 ;  /* 0x00010002000075a7 */ /* 0x000ee400080011ff */
[----:B---3--:R-:W-:Y:S05]  /*19b0*/  @!P0 BRA `(.L_x_24) ;  /* 0x0000007000308947 */ /* 0x008fea0003800000 */
.L_x_138:
[----:B------:R-:W-:Y:S01]  /*19c0*/  VIADD R9, R9, 0x1 ;  /* 0x0000000109097836 */ /* 0x000fe20000000000 */
[----:B------:R3:W-:Y:S04]  /*19d0*/  SYNCS.ARRIVE.TRANS64.A1T0 RZ, [R0+URZ+0xf0], RZ ;  /* 0x0000f0ff00ff79a7 */ /* 0x0007e800081000ff */
[----:B------:R-:W-:-:S04]  /*19e0*/  ISETP.NE.AND P0, PT, R9, 0x2, PT ;  /* 0x000000020900780c */ /* 0x000fc80003f05270 */
[----:B------:R-:W-:Y:S02]  /*19f0*/  SEL R9, R9, RZ, P0 ;  /* 0x000000ff09097207 */ /* 0x000fe40000000000 */
[----:B---3--:R-:W-:-:S04]  /*1a00*/  SEL R0, RZ, 0x1, P0 ;  /* 0x00000001ff007807 */ /* 0x008fc80000000000 */
[----:B------:R-:W-:-:S07]  /*1a10*/  LOP3.LUT R8, R8, R0, RZ, 0x3c, !PT ;  /* 0x0000000008087212 */ /* 0x000fce00078e3cff */
.L_x_23:
[----:B------:R-:W-:Y:S01]  /*1a20*/  UMOV UR13, 0x400 ;  /* 0x00000400000d7882 */ /* 0x000fe20000000000 */
[----:B------:R-:W-:Y:S01]  /*1a30*/  SHF.L.U32 R0, R12, 0x1f, RZ ;  /* 0x0000001f0c007819 */ /* 0x000fe200000006ff */
[----:B--2---:R-:W-:Y:S02]  /*1a40*/  ULEA UR13, UR47, UR13, 0x18 ;  /* 0x0000000d2f0d7291 */ /* 0x004fe4000f8ec0ff */
[----:B------:R-:W-:Y:S02]  /*1a50*/  UISETP.GE.U32.AND UP0, UPT, UR50, 0xff, UPT ;  /* 0x000000ff3200788c */ /* 0x000fe4000bf06070 */
[----:B------:R-:W-:Y:S02]  /*1a60*/  ULEA UR4, UR22, UR13, 0x3 ;  /* 0x0000000d16047291 */ /* 0x000fe4000f8e18ff */
[----:B------:R-:W-:Y:S02]  /*1a70*/  USHF.L.U32 UR35, UR24, 0x6, URZ ;  /* 0x0000000618237899 */ /* 0x000fe400080006ff */
[----:B------:R-:W-:Y:S01]  /*1a80*/  ULEA UR19, UR28, UR49, 0x7 ;  /* 0x000000311c137291 */ /* 0x000fe2000f8e38ff */
[----:B------:R-:W-:-:S04]  /*1a90*/  UMOV UR14, URZ ;  /* 0x000000ff000e7c82 */ /* 0x000fc80008000000 */
[----:B------:R2:W3:Y:S01]  /*1aa0*/  SYNCS.PHASECHK.TRANS64.TRYWAIT P0, [UR4+0x20], R0 ;  /* 0x00002000ff0075a7 */ /* 0x0004e20008001104 */
[----:B------:R-:W-:Y:S06]  /*1ab0*/  BRA.U !UP0, `(.L_x_25) ;  /* 0x0000000108f47547 */ /* 0x000fec000b800000 */
[----:B------:R-:W-:Y:S01]  /*1ac0*/  UMOV UR21, URZ ;  /* 0x000000ff00157c82 */ /* 0x000fe20008000000 */
[----:B------:R-:W-:-:S05]  /*1ad0*/  UMOV UR4, UR22 ;  /* 0x0000001600047c82 */ /* 0x000fca0008000000 */
.L_x_31:
[----:B------:R-:W-:Y:S01]  /*1ae0*/  ULEA UR33, UR4, UR13, 0x3 ;  /* 0x0000000d04217291 */ /* 0x000fe2000f8e18ff */
[----:B---3--:R-:W-:Y:S01]  /*1af0*/  @!P3 MOV R2, 0xc000 ;  /* 0x0000c0000002b802 */ /* 0x008fe20000000f00 */
[----:B-1-3--:R-:W-:Y:S10]  /*1b00*/  @P0 BRA `(.L_x_26) ;  /* 0x00000000000c0947 */ /* 0x00aff40003800000 */
[----:B------:R-:W-:-:S04]  /*1b10*/  SHF.L.U32 R3, R12, 0x1f, RZ ;  /* 0x0000001f0c037819 */ /* 0x000fc800000006ff */
[----:B------:R-:W3:Y:S02]  /*1b20*/  SYNCS.PHASECHK.TRANS64.TRYWAIT P0, [UR33+0x20], R3 ;  /* 0x00002003ff0075a7 */ /* 0x000ee40008001121 */
[----:B---3--:R-:W-:Y:S05]  /*1b30*/  @!P0 BRA `(.L_x_27) ;  /* 0x0000006c00e48947 */ /* 0x008fea0003800000 */
.L_x_26:
[----:B------:R3:W-:Y:S01]  /*1b40*/  @!P3 SYNCS.ARRIVE.TRANS64 RZ, [UR33], R2 ;  /* 0x00000002ffffb9a7 */ /* 0x0007e20008000021 */
[----:B------:R-:W-:-:S04]  /*1b50*/  ULOP3.LUT UR5, UR30, 0x2, URZ, 0xfc, !UPT ;  /* 0x000000021e057892 */ /* 0x000fc8000f8efcff */
[----:B------:R-:W-:-:S09]  /*1b60*/  UISETP.NE.AND UP0, UPT, UR5, 0x2, UPT ;  /* 0x000000020500788c */ /* 0x000fd2000bf05270 */
[----:B------:R-:W-:Y:S05]  /*1b70*/  BRA.U UP0, `(.L_x_28) ;  /* 0x0000000100047547 */ /* 0x000fea000b800000 */
[----:B-1----:R-:W-:Y:S05]  /*1b80*/  BPT.TRAP 0x1 ;  /* 0x000000040000795c */ /* 0x002fea0000300000 */
.L_x_28:
[----:B------:R-:W-:Y:S04]  /*1b90*/  BSSY.RECONVERGENT B0, `(.L_x_29) ;  /* 0x0000003000007945 */ /* 0x000fe80003800200 */
[----:B------:R-:W-:Y:S05]  /*1ba0*/  @P2 BRA `(.L_x_30) ;  /* 0x0000000000042947 */ /* 0x000fea0003800000 */
[----:B-1----:R-:W-:Y:S05]  /*1bb0*/  BPT.TRAP 0x1 ;  /* 0x000000040000795c */ /* 0x002fea0000300000 */
.L_x_30:
[----:B-1----:R-:W-:Y:S05]  /*1bc0*/  BSYNC.RECONVERGENT B0 ;  /* 0x0000000000007941 */ /* 0x002fea0003800200 */
.L_x_29:
[----:B------:R-:W-:Y:S02]  /*1bd0*/  UIADD3 UR5, UPT, UPT, UR4, 0x1, URZ ;  /* 0x0000000104057890 */ /* 0x000fe4000fffe0ff */
[----:B------:R-:W-:Y:S02]  /*1be0*/  USHF.L.U32 UR4, UR4, 0xe, URZ ;  /* 0x0000000e04047899 */ /* 0x000fe400080006ff */
[----:B------:R-:W-:Y:S02]  /*1bf0*/  UISETP.NE.AND UP0, UPT, UR5, 0x4, UPT ;  /* 0x000000040500788c */ /* 0x000fe4000bf05270 */
[----:B------:R-:W-:Y:S02]  /*1c00*/  USHF.L.U32 UR34, UR21, 0x7, URZ ;  /* 0x0000000715227899 */ /* 0x000fe400080006ff */
[----:B------:R-:W-:Y:S02]  /*1c10*/  USEL UR6, URZ, 0x1, UP0 ;  /* 0x00000001ff067887 */ /* 0x000fe40008000000 */
[----:B------:R-:W-:-:S02]  /*1c20*/  USEL UR22, UR5, URZ, UP0 ;  /* 0x000000ff05167287 */ /* 0x000fc40008000000 */
[----:B------:R-:W-:Y:S02]  /*1c30*/  UIADD3 UR14, UP0, UPT, UR40, 0x180, URZ ;  /* 0x00000180280e7890 */ /* 0x000fe4000ff1e0ff */
[----:B------:R-:W-:Y:S01]  /*1c40*/  ULOP3.LUT UR8, UR4, UR29, URZ, 0xfc, !UPT ;  /* 0x0000001d04087292 */ /* 0x000fe2000f8efcff */
[----:B------:R-:W-:Y:S01]  /*1c50*/  LOP3.LUT R12, R12, UR6, RZ, 0x3c, !PT ;  /* 0x000000060c0c7c12 */ /* 0x000fe2000f8e3cff */
[----:B------:R-:W-:Y:S02]  /*1c60*/  UIADD3 UR21, UPT, UPT, UR21, 0x1, URZ ;  /* 0x0000000115157890 */ /* 0x000fe4000fffe0ff */
[----:B------:R-:W-:Y:S01]  /*1c70*/  UIADD3 UR6, UP1, UPT, UR40, 0x80, URZ ;  /* 0x0000008028067890 */ /* 0x000fe2000ff3e0ff */
[----:B--2---:R-:W-:Y:S01]  /*1c80*/  SHF.L.U32 R0, R12, 0x1f, RZ ;  /* 0x0000001f0c007819 */ /* 0x004fe200000006ff */
[----:B------:R-:W-:Y:S02]  /*1c90*/  UIADD3 UR24, UPT, UPT, UR13, UR4, URZ ;  /* 0x000000040d187290 */ /* 0x000fe4000fffe0ff */
[----:B------:R-:W-:-:S02]  /*1ca0*/  UIADD3.X UR15, UPT, UPT, URZ, UR41, URZ, UP0, !UPT ;  /* 0x00000029ff0f7290 */ /* 0x000fc400087fe4ff */
[----:B------:R-:W-:Y:S02]  /*1cb0*/  ULEA UR8, UR8, UR13, 0x1 ;  /* 0x0000000d08087291 */ /* 0x000fe4000f8e08ff */
[----:B------:R-:W-:Y:S02]  /*1cc0*/  ULEA UR5, UR22, UR13, 0x3 ;  /* 0x0000000d16057291 */ /* 0x000fe4000f8e18ff */
[----:B------:R-:W-:Y:S02]  /*1cd0*/  UISETP.NE.AND UP0, UPT, UR21, UR23, UPT ;  /* 0x000000171500728c */ /* 0x000fe4000bf05270 */
[----:B------:R-:W-:Y:S02]  /*1ce0*/  UIADD3.X UR7, UPT, UPT, URZ, UR41, URZ, UP1, !UPT ;  /* 0x00000029ff077290 */ /* 0x000fe40008ffe4ff */
[----:B------:R-:W-:Y:S02]  /*1cf0*/  UIADD3 UR32, UPT, UPT, UR24, 0x4400, URZ ;  /* 0x0000440018207890 */ /* 0x000fe4000fffe0ff */
[----:B------:R-:W-:Y:S01]  /*1d00*/  UIADD3 UR26, UPT, UPT, UR34, 0x40, URZ ;  /* 0x00000040221a7890 */ /* 0x000fe2000fffe0ff */
[----:B------:R4:W1:Y:S01]  /*1d10*/  SYNCS.PHASECHK.TRANS64.TRYWAIT P0, [UR5+0x20], R0 ;  /* 0x00002000ff0075a7 */ /* 0x0008620008001105 */
[----:B------:R-:W-:-:S02]  /*1d20*/  UIADD3 UR24, UPT, UPT, UR24, 0x6400, URZ ;  /* 0x0000640018187890 */ /* 0x000fc4000fffe0ff */
[----:B------:R-:W-:Y:S02]  /*1d30*/  UIADD3 UR16, UPT, UPT, UR8, 0x14400, URZ ;  /* 0x0001440008107890 */ /* 0x000fe4000fffe0ff */
[----:B------:R-:W-:Y:S01]  /*1d40*/  UIADD3 UR8, UPT, UPT, UR8, 0x18400, URZ ;  /* 0x0001840008087890 */ /* 0x000fe2000fffe0ff */
[----:B------:R-:W-:Y:S01]  /*1d50*/  UMOV UR38, 0x0 ;  /* 0x0000000000267882 */ /* 0x000fe20000000000 */
[----:B------:R-:W-:Y:S01]  /*1d60*/  UMOV UR39, 0x10000000 ;  /* 0x1000000000277882 */ /* 0x000fe20000000000 */
[----:B------:R-:W-:Y:S01]  /*1d70*/  UMOV UR25, UR33 ;  /* 0x0000002100197c82 */ /* 0x000fe20008000000 */
[----:B------:R-:W-:Y:S01]  /*1d80*/  UMOV UR27, UR35 ;  /* 0x00000023001b7c82 */ /* 0x000fe20008000000 */
[----:B------:R-:W-:Y:S01]  /*1d90*/  UMOV UR28, UR36 ;  /* 0x00000024001c7c82 */ /* 0x000fe20008000000 */
[----:B------:R-:W-:Y:S01]  /*1da0*/  UMOV UR5, 0xff0000 ;  /* 0x00ff000000057882 */ /* 0x000fe20000000000 */
[----:B------:R-:W-:Y:S01]  /*1db0*/  UMOV UR17, UR33 ;  /* 0x0000002100117c82 */ /* 0x000fe20008000000 */
[----:B------:R-:W-:Y:S01]  /*1dc0*/  UMOV UR20, UR36 ;  /* 0x0000002400147c82 */ /* 0x000fe20008000000 */
[----:B------:R-:W-:Y:S01]  /*1dd0*/  UMOV UR18, UR34 ;  /* 0x0000002200127c82 */ /* 0x000fe20008000000 */
[----:B------:R-:W-:Y:S01]  /*1de0*/  UTMALDG.3D [UR32], [UR6], desc[UR38] ;  /* 0x00002620060075b4 */ /* 0x000fe20008011000 */
[----:B------:R-:W-:Y:S01]  /*1df0*/  UMOV UR11, UR19 ;  /* 0x00000013000b7c82 */ /* 0x000fe20008000000 */
[----:B------:R-:W-:Y:S01]  /*1e00*/  UMOV UR12, UR36 ;  /* 0x00000024000c7c82 */ /* 0x000fe20008000000 */
[----:B------:R-:W-:Y:S01]  /*1e10*/  UMOV UR9, UR33 ;  /* 0x0000002100097c82 */ /* 0x000fe20008000000 */
[----:B------:R-:W-:Y:S01]  /*1e20*/  UMOV UR10, UR26 ;  /* 0x0000001a000a7c82 */ /* 0x000fe20008000000 */
[----:B------:R-:W-:Y:S01]  /*1e30*/  UMOV UR4, UR22 ;  /* 0x0000001600047c82 */ /* 0x000fe20008000000 */
[----:B------:R-:W-:Y:S01]  /*1e40*/  UTMALDG.3D [UR24], [UR6], desc[UR38] ;  /* 0x00002618060075b4 */ /* 0x000fe20008011000 */
[----:B------:R-:W-:Y:S01]  /*1e50*/  UTMALDG.3D.MULTICAST [UR16], [UR14], UR5, desc[UR38] ;  /* 0x000026100e0073b4 */ /* 0x000fe20008011805 */
[----:B------:R2:W-:Y:S02]  /*1e60*/  UTMALDG.3D.MULTICAST [UR8], [UR14], UR5, desc[UR38] ;  /* 0x000026080e0073b4 */ /* 0x0005e40008011805 */
[----:B--2---:R-:W-:Y:S01]  /*1e70*/  UMOV UR14, UR23 ;  /* 0x00000017000e7c82 */ /* 0x004fe20008000000 */
[----:B----4-:R-:W-:Y:S05]  /*1e80*/  BRA.U UP0, `(.L_x_31) ;  /* 0xfffffffd00147547 */ /* 0x010fea000b83ffff */
.L_x_25:
[----:B------:R-:W-:Y:S01]  /*1e90*/  ULEA UR4, UR22, UR13, 0x3 ;  /* 0x0000000d16047291 */ /* 0x000fe2000f8e18ff */
[----:B--2---:R-:W-:Y:S01]  /*1ea0*/  SHF.L.U32 R0, R12, 0x1f, RZ ;  /* 0x0000001f0c007819 */ /* 0x004fe200000006ff */
[----:B------:R-:W-:Y:S01]  /*1eb0*/  @!P1 SYNCS.ARRIVE.TRANS64.A1T0 RZ, [UR13+0x88], RZ ;  /* 0x000088ffffff99a7 */ /* 0x000fe2000810000d */
[----:B------:R-:W-:-:S06]  /*1ec0*/  UISETP.GT.AND UP0, UPT, UR46, UR45, UPT ;  /* 0x0000002d2e00728c */ /* 0x000fcc000bf04270 */
[----:B-1-3--:R1:W2:Y:S03]  /*1ed0*/  SYNCS.PHASECHK.TRANS64.TRYWAIT P0, [UR4+0x20], R0 ;  /* 0x00002000ff0075a7 */ /* 0x00a2a60008001104 */
[----:B------:R-:W-:Y:S05]  /*1ee0*/  BRA.U !UP0, `(.L_x_32) ;  /* 0x0000000108f07547 */ /* 0x000fea000b800000 */
[----:B------:R-:W-:Y:S01]  /*1ef0*/  UIADD3 UR15, UPT, UPT, UR48, UR14, URZ ;  /* 0x0000000e300f7290 */ /* 0x000fe2000fffe0ff */
[----:B------:R-:W-:-:S11]  /*1f00*/  UMOV UR4, UR22 ;  /* 0x0000001600047c82 */ /* 0x000fd60008000000 */
.L_x_38:
[----:B------:R-:W-:Y:S01]  /*1f10*/  ULEA UR33, UR4, UR13, 0x3 ;  /* 0x0000000d04217291 */ /* 0x000fe2000f8e18ff */
[----:B--2---:R-:W-:Y:S01]  /*1f20*/  @!P3 MOV R2, 0xc000 ;  /* 0x0000c0000002b802 */ /* 0x004fe20000000f00 */
[----:B--2-4-:R-:W-:Y:S10]  /*1f30*/  @P0 BRA `(.L_x_33) ;  /* 0x00000000000c0947 */ /* 0x014ff40003800000 */
[----:B------:R-:W-:-:S04]  /*1f40*/  SHF.L.U32 R3, R12, 0x1f, RZ ;  /* 0x0000001f0c037819 */ /* 0x000fc800000006ff */
[----:B------:R-:W2:Y:S02]  /*1f50*/  SYNCS.PHASECHK.TRANS64.TRYWAIT P0, [UR33+0x20], R3 ;  /* 0x00002003ff0075a7 */ /* 0x000ea40008001121 */
[----:B--2---:R-:W-:Y:S05]  /*1f60*/  @!P0 BRA `(.L_x_34) ;  /* 0x0000006800f08947 */ /* 0x004fea0003800000 */
.L_x_33:
[----:B------:R2:W-:Y:S01]  /*1f70*/  @!P3 SYNCS.ARRIVE.TRANS64 RZ, [UR33], R2 ;  /* 0x00000002ffffb9a7 */ /* 0x0005e20008000021 */
[----:B------:R-:W-:-:S04]  /*1f80*/  ULOP3.LUT UR5, UR30, 0x2, URZ, 0xfc, !UPT ;  /* 0x000000021e057892 */ /* 0x000fc8000f8efcff */
[----:B------:R-:W-:-:S09]  /*1f90*/  UISETP.NE.AND UP0, UPT, UR5, 0x2, UPT ;  /* 0x000000020500788c */ /* 0x000fd2000bf05270 */
[----:B------:R-:W-:Y:S05]  /*1fa0*/  BRA.U UP0, `(.L_x_35) ;  /* 0x0000000100047547 */ /* 0x000fea000b800000 */
[----:B------:R-:W-:Y:S05]  /*1fb0*/  BPT.TRAP 0x1 ;  /* 0x000000040000795c */ /* 0x000fea0000300000 */
.L_x_35:
[----:B------:R-:W-:Y:S04]  /*1fc0*/  BSSY.RECONVERGENT B0, `(.L_x_36) ;  /* 0x0000003000007945 */ /* 0x000fe80003800200 */
[----:B------:R-:W-:Y:S05]  /*1fd0*/  @P2 BRA `(.L_x_37) ;  /* 0x0000000000042947 */ /* 0x000fea0003800000 */
[----:B------:R-:W-:Y:S05]  /*1fe0*/  BPT.TRAP 0x1 ;  /* 0x000000040000795c */ /* 0x000fea0000300000 */
.L_x_37:
[----:B------:R-:W-:Y:S05]  /*1ff0*/  BSYNC.RECONVERGENT B0 ;  /* 0x0000000000007941 */ /* 0x000fea0003800200 */
.L_x_36:
[----:B------:R-:W-:Y:S02]  /*2000*/  UIADD3 UR5, UPT, UPT, UR4, 0x1, URZ ;  /* 0x0000000104057890 */ /* 0x000fe4000fffe0ff */
[----:B------:R-:W-:Y:S02]  /*2010*/  USHF.L.U32 UR7, UR4, 0xe, URZ ;  /* 0x0000000e04077899 */ /* 0x000fe400080006ff */
[----:B------:R-:W-:Y:S02]  /*2020*/  UISETP.NE.AND UP0, UPT, UR5, 0x4, UPT ;  /* 0x000000040500788c */ /* 0x000fe4000bf05270 */
[----:B------:R-:W-:Y:S02]  /*2030*/  ULOP3.LUT UR8, UR7, UR29, URZ, 0xfc, !UPT ;  /* 0x0000001d07087292 */ /* 0x000fe4000f8efcff */
[----:B------:R-:W-:Y:S02]  /*2040*/  USEL UR6, URZ, 0x1, UP0 ;  /* 0x00000001ff067887 */ /* 0x000fe40008000000 */
[----:B------:R-:W-:-:S02]  /*2050*/  USEL UR22, UR5, URZ, UP0 ;  /* 0x000000ff05167287 */ /* 0x000fc40008000000 */
[----:B------:R-:W-:Y:S02]  /*2060*/  UIADD3 UR4, UP1, UPT, UR40, 0x80, URZ ;  /* 0x0000008028047890 */ /* 0x000fe4000ff3e0ff */
[----:B------:R-:W-:Y:S01]  /*2070*/  ULEA UR5, UR22, UR13, 0x3 ;  /* 0x0000000d16057291 */ /* 0x000fe2000f8e18ff */
[----:B------:R-:W-:Y:S01]  /*2080*/  LOP3.LUT R12, R12, UR6, RZ, 0x3c, !PT ;  /* 0x000000060c0c7c12 */ /* 0x000fe2000f8e3cff */
[----:B------:R-:W-:Y:S02]  /*2090*/  UIADD3 UR24, UPT, UPT, UR13, UR7, URZ ;  /* 0x000000070d187290 */ /* 0x000fe4000fffe0ff */
[----:B------:R-:W-:Y:S01]  /*20a0*/  USHF.L.U32 UR34, UR14, 0x7, URZ ;  /* 0x000000070e227899 */ /* 0x000fe200080006ff */
[----:B-1----:R-:W-:Y:S01]  /*20b0*/  SHF.L.U32 R0, R12, 0x1f, RZ ;  /* 0x0000001f0c007819 */ /* 0x002fe200000006ff */
[----:B------:R-:W-:Y:S02]  /*20c0*/  UIADD3 UR6, UP0, UPT, UR40, 0x180, URZ ;  /* 0x0000018028067890 */ /* 0x000fe4000ff1e0ff */
[----:B------:R-:W-:Y:S01]  /*20d0*/  ULEA UR8, UR8, UR13, 0x1 ;  /* 0x0000000d08087291 */ /* 0x000fe2000f8e08ff */
[----:B------:R3:W4:Y:S01]  /*20e0*/  SYNCS.PHASECHK.TRANS64.TRYWAIT P0, [UR5+0x20], R0 ;  /* 0x00002000ff0075a7 */ /* 0x0007220008001105 */
[----:B------:R-:W-:-:S02]  /*20f0*/  UIADD3.X UR5, UPT, UPT, URZ, UR41, URZ, UP1, !UPT ;  /* 0x00000029ff057290 */ /* 0x000fc40008ffe4ff */
[----:B------:R-:W-:Y:S02]  /*2100*/  UIADD3 UR32, UPT, UPT, UR24, 0x4400, URZ ;  /* 0x0000440018207890 */ /* 0x000fe4000fffe0ff */
[----:B------:R-:W-:Y:S02]  /*2110*/  UIADD3 UR26, UPT, UPT, UR34, 0x40, URZ ;  /* 0x00000040221a7890 */ /* 0x000fe4000fffe0ff */
[----:B------:R-:W-:Y:S02]  /*2120*/  UIADD3 UR24, UPT, UPT, UR24, 0x6400, URZ ;  /* 0x0000640018187890 */ /* 0x000fe4000fffe0ff */
[----:B------:R-:W-:Y:S02]  /*2130*/  UIADD3.X UR7, UPT, UPT, URZ, UR41, URZ, UP0, !UPT ;  /* 0x00000029ff077290 */ /* 0x000fe400087fe4ff */
        /* <DEDUP_REMOVED lines=16> */
[----:B------:R-:W-:Y:S01]  /*2240*/  UIADD3 UR14, UPT, UPT, UR14, 0x1, URZ ;  /* 0x000000010e0e7890 */ /* 0x000fe2000fffe0ff */
[----:B------:R1:W-:Y:S03]  /*2250*/  UTMALDG.3D [UR24], [UR4], desc[UR38] ;  /* 0x00002618040075b4 */ /* 0x0003e60008011000 */
[----:B------:R-:W-:Y:S01]  /*2260*/  UISETP.NE.AND UP0, UPT, UR14, UR15, UPT ;  /* 0x0000000f0e00728c */ /* 0x000fe2000bf05270 */
[----:B------:R3:W-:Y:S01]  /*2270*/  UTMALDG.3D.MULTICAST [UR16], [UR6], UR21, desc[UR38] ;  /* 0x00002610060073b4 */ /* 0x0007e20008011815 */
[----:B------:R3:W-:Y:S01]  /*2280*/  UTMALDG.3D.MULTICAST [UR8], [UR6], UR21, desc[UR38] ;  /* 0x00002608060073b4 */ /* 0x0007e20008011815 */
[----:B-1----:R-:W-:-:S06]  /*2290*/  UMOV UR4, UR22 ;  /* 0x0000001600047c82 */ /* 0x002fcc0008000000 */
[----:B---3--:R-:W-:Y:S05]  /*22a0*/  BRA.U UP0, `(.L_x_38) ;  /* 0xfffffffd00187547 */ /* 0x008fea000b83ffff */
.L_x_32:
[C---:B------:R-:W-:Y:S01]  /*22b0*/  LEA R3, R11.reuse, UR13, 0x3 ;  /* 0x0000000d0b037c11 */ /* 0x040fe2000f8e18ff */
[----:B------:R-:W-:Y:S01]  /*22c0*/  NOP ;  /* 0x0000000000007918 */ /* 0x000fe20000000000 */
[----:B-1----:R-:W-:Y:S02]  /*22d0*/  SHF.L.U32 R0, R10, 0x1f, RZ ;  /* 0x0000001f0a007819 */ /* 0x002fe400000006ff */
[----:B------:R-:W-:Y:S02]  /*22e0*/  LEA R4, R11, UR13, 0x4 ;  /* 0x0000000d0b047c11 */ /* 0x000fe4000f8e20ff */
[----:B--2-4-:R-:W1:Y:S02]  /*22f0*/  SYNCS.PHASECHK.TRANS64.TRYWAIT P0, [R3+URZ+0x90], R0 ;  /* 0x00009000030075a7 */ /* 0x014e6400080011ff */
[----:B-1----:R-:W-:Y:S05]  /*2300*/  @!P0 BRA `(.L_x_39) ;  /* 0x0000006800208947 */ /* 0x002fea0003800000 */
.L_x_141:
[----:B------:R-:W2:Y:S01]  /*2310*/  LDS.128 R4, [R4+0x120] ;  /* 0x0001200004047984 */ /* 0x000ea20000000c00 */
[----:B------:R-:W-:Y:S01]  /*2320*/  UISETP.GE.AND UP0, UPT, UR42, 0x1, UPT ;  /* 0x000000012a00788c */ /* 0x000fe2000bf06270 */
[----:B------:R-:W-:Y:S01]  /*2330*/  @!PT LDS RZ, [RZ] ;  /* 0x00000000fffff984 */ /* 0x000fe20000000800 */
[----:B------:R-:W-:Y:S01]  /*2340*/  @!PT LDS RZ, [RZ] ;  /* 0x00000000fffff984 */ /* 0x000fe20000000800 */
[----:B------:R-:W-:Y:S01]  /*2350*/  @!PT LDS RZ, [RZ] ;  /* 0x00000000fffff984 */ /* 0x000fe20000000800 */
[----:B------:R-:W-:Y:S01]  /*2360*/  @!PT LDS RZ, [RZ] ;  /* 0x00000000fffff984 */ /* 0x000fe20000000800 */
[----:B------:R3:W-:Y:S06]  /*2370*/  MEMBAR.ALL.CTA ;  /* 0x0000000000007992 */ /* 0x0007ec0000008000 */
[----:B---3--:R-:W3:Y:S01]  /*2380*/  FENCE.VIEW.ASYNC.S ;  /* 0x00000000000073c6 */ /* 0x008ee20000000000 */
[----:B--2---:R-:W-:-:S13]  /*2390*/  LOP3.LUT P0, RZ, R6, 0x1, RZ, 0xc0, !PT ;  /* 0x0000000106ff7812 */ /* 0x004fda000780c0ff */
[----:B---3--:R-:W-:Y:S01]  /*23a0*/  VOTEU.ANY UP1, P0 ;  /* 0x0000000000ff7886 */ /* 0x008fe20000020100 */
[----:B------:R-:W-:-:S13]  /*23b0*/  PLOP3.LUT P0, PT, PT, PT, UP1, 0x80, 0x8 ;  /* 0x000000000008781c */ /* 0x000fda0003f0f018 */
[----:B-1----:R-:W-:Y:S02]  /*23c0*/  @P0 LOP3.LUT R0, R5, 0xffff, RZ, 0xc0, !PT ;  /* 0x0000ffff05000812 */ /* 0x002fe400078ec0ff */
[----:B------:R-:W-:Y:S02]  /*23d0*/  @P0 MOV R2, R4 ;  /* 0x0000000400020202 */ /* 0x000fe40000000f00 */
[----:B------:R-:W-:Y:S01]  /*23e0*/  @P0 R2UR UR5, R0 ;  /* 0x00000000000502ca */ /* 0x000fe200000e0000 */
[----:B------:R-:W-:Y:S01]  /*23f0*/  VIADD R0, R3, 0xa0 ;  /* 0x000000a003007836 */ /* 0x000fe20000000000 */
[----:B------:R-:W-:Y:S02]  /*2400*/  @P0 SHF.R.U32.HI R4, RZ, 0x10, R5 ;  /* 0x00000010ff040819 */ /* 0x000fe40000011605 */
[----:B------:R-:W-:Y:S02]  /*2410*/  @P0 R2UR UR6, R2 ;  /* 0x00000000020602ca */ /* 0x000fe400000e0000 */
[----:B------:R-:W-:-:S02]  /*2420*/  PRMT R0, RZ, 0x654, R0 ;  /* 0x00000654ff007816 */ /* 0x000fc40000000000 */
[----:B------:R-:W-:Y:S02]  /*2430*/  @P0 R2UR UR4, R4 ;  /* 0x00000000040402ca */ /* 0x000fe400000e0000 */
[----:B------:R1:W-:Y:S03]  /*2440*/  SYNCS.ARRIVE.TRANS64.RED.A1T0 RZ, [R0+URZ], RZ ;  /* 0x000000ff00ff79a7 */ /* 0x0003e600081004ff */
[----:B------:R-:W-:-:S04]  /*2450*/  @UP1 UMOV UR31, UR5 ;  /* 0x00000005001f1c82 */ /* 0x000fc80008000000 */
[----:B------:R-:W-:-:S04]  /*2460*/  @UP1 UMOV UR37, UR6 ;  /* 0x0000000600251c82 */ /* 0x000fc80008000000 */
[----:B------:R-:W-:Y:S01]  /*2470*/  @UP1 UMOV UR36, UR4 ;  /* 0x0000000400241c82 */ /* 0x000fe20008000000 */
[----:B------:R-:W-:Y:S05]  /*2480*/  BRA.U !UP0, `(.L_x_40) ;  /* 0x0000000108d47547 */ /* 0x000fea000b800000 */
[----:B------:R-:W2:Y:S01]  /*2490*/  LDCU.128 UR16, c[0x0][0xb10] ;  /* 0x00016200ff1077ac */ /* 0x000ea20008000c00 */
[----:B------:R-:W3:Y:S01]  /*24a0*/  LDCU UR12, c[0x0][0xb20] ;  /* 0x00016400ff0c77ac */ /* 0x000ee20008000800 */
[----:B------:R-:W4:Y:S01]  /*24b0*/  LDCU UR24, c[0x0][0xb0c] ;  /* 0x00016180ff1877ac */ /* 0x000f220008000800 */
[----:B------:R-:W1:Y:S01]  /*24c0*/  LDCU.64 UR8, c[0x0][0xb28] ;  /* 0x00016500ff0877ac */ /* 0x000e620008000a00 */
[----:B------:R-:W-:Y:S02]  /*24d0*/  UISETP.NE.AND UP3, UPT, UR42, 0x1, UPT ;  /* 0x000000012a00788c */ /* 0x000fe4000bf65270 */
[----:B--2---:R-:W-:Y:S02]  /*24e0*/  UIMAD.WIDE.U32 UR6, UR43, UR19, URZ ;  /* 0x000000132b0672a5 */ /* 0x004fe4000f8e00ff */
[----:B------:R-:W-:Y:S02]  /*24f0*/  UIMAD.WIDE.U32 UR4, UR44, UR16, URZ ;  /* 0x000000102c0472a5 */ /* 0x000fe4000f8e00ff */
[----:B------:R-:W-:-:S02]  /*2500*/  UISETP.NE.AND UP0, UPT, UR18, 0x1, UPT ;  /* 0x000000011200788c */ /* 0x000fc4000bf05270 */
[----:B------:R-:W-:Y:S01]  /*2510*/  UIMAD.WIDE.U32 UR20, UR31, UR19, URZ ;  /* 0x000000131f1472a5 */ /* 0x000fe2000f8e00ff */
[----:B------:R-:W-:Y:S02]  /*2520*/  UMOV UR6, UR7 ;  /* 0x0000000700067c82 */ /* 0x000fe40008000000 */
[----:B------:R-:W-:Y:S01]  /*2530*/  UMOV UR4, UR5 ;  /* 0x0000000500047c82 */ /* 0x000fe20008000000 */
[----:B---3--:R-:W-:Y:S02]  /*2540*/  USHF.R.U32.HI UR6, URZ, UR12, UR6 ;  /* 0x0000000cff067299 */ /* 0x008fe40008011606 */
[----:B----4-:R-:W-:Y:S02]  /*2550*/  UISETP.NE.AND UP2, UPT, UR24, 0x1, UPT ;  /* 0x000000011800788c */ /* 0x010fe4000bf45270 */
[----:B------:R-:W-:Y:S02]  /*2560*/  USHF.R.U32.HI UR4, URZ, UR17, UR4 ;  /* 0x00000011ff047299 */ /* 0x000fe40008011604 */
[----:B------:R-:W-:-:S02]  /*2570*/  USEL UR5, UR43, UR6, !UP0 ;  /* 0x000000062b057287 */ /* 0x000fc4000c000000 */
[----:B------:R-:W-:Y:S02]  /*2580*/  USEL UR6, UR44, UR4, !UP2 ;  /* 0x000000042c067287 */ /* 0x000fe4000d000000 */
[----:B-1----:R-:W-:Y:S01]  /*2590*/  UIMAD.WIDE.U32 UR10, UR5, UR8, URZ ;  /* 0x00000008050a72a5 */ /* 0x002fe2000f8e00ff */
[----:B------:R-:W-:Y:S01]  /*25a0*/  UMOV UR4, UR21 ;  /* 0x0000001500047c82 */ /* 0x000fe20008000000 */
[----:B------:R-:W-:Y:S02]  /*25b0*/  UIMAD.WIDE.U32 UR14, UR37, UR16, URZ ;  /* 0x00000010250e72a5 */ /* 0x000fe4000f8e00ff */
[----:B------:R-:W-:-:S03]  /*25c0*/  UIMAD.WIDE.U32 UR20, UR6, UR8, URZ ;  /* 0x00000008061472a5 */ /* 0x000fc6000f8e00ff */
[----:B------:R-:W-:Y:S01]  /*25d0*/  UMOV UR10, UR11 ;  /* 0x0000000b000a7c82 */ /* 0x000fe20008000000 */
[----:B------:R-:W-:Y:S02]  /*25e0*/  USHF.R.U32.HI UR4, URZ, UR12, UR4 ;  /* 0x0000000cff047299 */ /* 0x000fe40008011604 */
[----:B------:R-:W-:Y:S01]  /*25f0*/  @UP3 USHF.R.U32.HI UR5, URZ, UR9, UR10 ;  /* 0x00000009ff053299 */ /* 0x000fe2000801160a */
[----:B------:R-:W-:Y:S01]  /*2600*/  UMOV UR14, UR15 ;  /* 0x0000000f000e7c82 */ /* 0x000fe20008000000 */
[----:B------:R-:W-:Y:S01]  /*2610*/  UMOV UR20, UR21 ;  /* 0x0000001500147c82 */ /* 0x000fe20008000000 */
[----:B------:R-:W-:Y:S02]  /*2620*/  USHF.R.U32.HI UR17, URZ, UR17, UR14 ;  /* 0x00000011ff117299 */ /* 0x000fe4000801160e */
[----:B------:R-:W-:Y:S02]  /*2630*/  USEL UR4, UR31, UR4, !UP0 ;  /* 0x000000041f047287 */ /* 0x000fe4000c000000 */
[----:B------:R-:W-:-:S02]  /*2640*/  @UP3 USHF.R.U32.HI UR6, URZ, UR9, UR20 ;  /* 0x00000009ff063299 */ /* 0x000fc40008011614 */
[----:B------:R-:W-:Y:S02]  /*2650*/  UIMAD UR7, UR42, UR5, URZ ;  /* 0x000000052a0772a4 */ /* 0x000fe4000f8e02ff */
[----:B------:R-:W-:Y:S02]  /*2660*/  USEL UR5, UR37, UR17, !UP2 ;  /* 0x0000001125057287 */ /* 0x000fe4000d000000 */
[----:B------:R-:W-:Y:S02]  /*2670*/  UIMAD UR10, UR42, UR6, URZ ;  /* 0x000000062a0a72a4 */ /* 0x000fe4000f8e02ff */
[----:B------:R-:W-:Y:S02]  /*2680*/  UISETP.GE.AND UP0, UPT, UR4, UR7, UPT ;  /* 0x000000070400728c */ /* 0x000fe4000bf06270 */
[----:B------:R-:W-:Y:S02]  /*2690*/  UIMAD.WIDE.U32 UR14, UR4, UR8, URZ ;  /* 0x00000008040e72a5 */ /* 0x000fe4000f8e00ff */
[----:B------:R-:W-:-:S02]  /*26a0*/  UISETP.GE.OR UP0, UPT, UR5, UR10, UP0 ;  /* 0x0000000a0500728c */ /* 0x000fc40008706670 */
[----:B------:R-:W-:Y:S02]  /*26b0*/  UIMAD.WIDE.U32 UR10, UR5, UR8, URZ ;  /* 0x00000008050a72a5 */ /* 0x000fe4000f8e00ff */
[----:B------:R-:W-:Y:S01]  /*26c0*/  UIADD3 UR12, UPT, UPT, -UR4, URZ, URZ ;  /* 0x000000ff040c7290 */ /* 0x000fe2000fffe1ff */
[----:B------:R-:W-:Y:S01]  /*26d0*/  UMOV UR8, UR15 ;  /* 0x0000000f00087c82 */ /* 0x000fe20008000000 */
[----:B------:R-:W-:Y:S02]  /*26e0*/  UIADD3 UR10, UPT, UPT, -UR5, URZ, URZ ;  /* 0x000000ff050a7290 */ /* 0x000fe4000fffe1ff */
[----:B------:R-:W-:-:S03]  /*26f0*/  USHF.R.U32.HI UR8, URZ, UR9, UR8 ;  /* 0x00000009ff087299 */ /* 0x000fc60008011608 */
[----:B------:R-:W-:Y:S01]  /*2700*/  @!UP0 UMOV UR7, UR11 ;  /* 0x0000000b00078c82 */ /* 0x000fe20008000000 */
[----:B------:R-:W-:Y:S02]  /*2710*/  UIMAD UR12, UR18, UR12, UR31 ;  /* 0x0000000c120c72a4 */ /* 0x000fe4000f8e021f */
[----:B------:R-:W-:Y:S02]  /*2720*/  USEL UR8, UR4, UR8, !UP3 ;  /* 0x0000000804087287 */ /* 0x000fe4000d800000 */
[----:B------:R-:W-:Y:S02]  /*2730*/  @!UP0 USHF.R.U32.HI UR7, URZ, UR9, UR7 ;  /* 0x00000009ff078299 */ /* 0x000fe40008011607 */
[----:B------:R-:W-:Y:S02]  /*2740*/  UIADD3 UR9, UPT, UPT, -UR8, URZ, URZ ;  /* 0x000000ff08097290 */ /* 0x000fe4000fffe1ff */
[----:B------:R-:W-:Y:S02]  /*2750*/  @!UP0 USEL UR7, UR5, UR7, !UP3 ;  /* 0x0000000705078287 */ /* 0x000fe4000d800000 */
[----:B------:R-:W-:-:S02]  /*2760*/  UIMAD UR9, UR42, UR9, UR4 ;  /* 0x000000092a0972a4 */ /* 0x000fc4000f8e0204 */
[----:B------:R-:W-:Y:S02]  /*2770*/  @!UP0 UIADD3 UR8, UPT, UPT, UR8, -UR7, URZ ;  /* 0x8000000708088290 */ /* 0x000fe4000fffe0ff */
[----:B------:R-:W-:Y:S02]  /*2780*/  @!UP0 UIMAD UR7, UR9, UR6, UR7 ;  /* 0x00000006090782a4 */ /* 0x000fe4000f8e0207 */
[----:B------:R-:W-:Y:S02]  /*2790*/  @!UP0 UIMAD UR4, UR42, UR8, UR5 ;  /* 0x000000082a0482a4 */ /* 0x000fe4000f8e0205 */
[----:B------:R-:W-:Y:S02]  /*27a0*/  UIMAD UR6, UR24, UR10, UR37 ;  /* 0x0000000a180672a4 */ /* 0x000fe4000f8e0225 */
[----:B------:R-:W-:Y:S01]  /*27b0*/  UIMAD UR31, UR4, UR18, UR12 ;  /* 0x00000012041f72a4 */ /* 0x000fe2000f8e020c */
[----:B------:R-:W-:Y:S02]  /*27c0*/  @!UP0 UMOV UR5, UR7 ;  /* 0x0000000700058c82 */ /* 0x000fe40008000000 */
[----:B------:R-:W-:-:S12]  /*27d0*/  UIMAD UR37, UR5, UR24, UR6 ;  /* 0x00000018052572a4 */ /* 0x000fd8000f8e0206 */
.L_x_40:
[----:B------:R-:W2:Y:S02]  /*27e0*/  LDCU UR4, c[0x0][0xb30] ;  /* 0x00016600ff0477ac */ /* 0x000ea40008000800 */
[----:B--2---:R-:W-:-:S09]  /*27f0*/  UISETP.NE.AND UP0, UPT, UR4, 0x1, UPT ;  /* 0x000000010400788c */ /* 0x004fd2000bf05270 */
[----:B------:R-:W-:Y:S05]  /*2800*/  BRA.U UP0, `(.L_x_41) ;  /* 0x0000000100447547 */ /* 0x000fea000b800000 */
[----:B------:R-:W2:Y:S01]  /*2810*/  LDCU.128 UR8, c[0x0][0xb10] ;  /* 0x00016200ff0877ac */ /* 0x000ea20008000c00 */
[----:B------:R-:W3:Y:S01]  /*2820*/  LDCU UR12, c[0x0][0xb0c] ;  /* 0x00016180ff0c77ac */ /* 0x000ee20008000800 */
[----:B------:R-:W4:Y:S01]  /*2830*/  LDCU UR14, c[0x0][0xb20] ;  /* 0x00016400ff0e77ac */ /* 0x000f220008000800 */
[----:B--2---:R-:W-:Y:S02]  /*2840*/  UIMAD.WIDE.U32 UR6, UR37, UR8, URZ ;  /* 0x00000008250672a5 */ /* 0x004fe4000f8e00ff */
[----:B------:R-:W-:Y:S02]  /*2850*/  UIMAD.WIDE.U32 UR4, UR31, UR11, URZ ;  /* 0x0000000b1f0472a5 */ /* 0x000fe4000f8e00ff */
[----:B---3--:R-:W-:Y:S02]  /*2860*/  UISETP.NE.AND UP2, UPT, UR12, 0x1, UPT ;  /* 0x000000010c00788c */ /* 0x008fe4000bf45270 */
[----:B------:R-:W-:Y:S01]  /*2870*/  UISETP.NE.AND UP0, UPT, UR10, 0x1, UPT ;  /* 0x000000010a00788c */ /* 0x000fe2000bf05270 */
[----:B------:R-:W-:-:S02]  /*2880*/  UMOV UR6, UR7 ;  /* 0x0000000700067c82 */ /* 0x000fc40008000000 */
[----:B------:R-:W-:Y:S01]  /*2890*/  UMOV UR4, UR5 ;  /* 0x0000000500047c82 */ /* 0x000fe20008000000 */
[----:B------:R-:W-:Y:S02]  /*28a0*/  USHF.R.U32.HI UR9, URZ, UR9, UR6 ;  /* 0x00000009ff097299 */ /* 0x000fe40008011606 */
[----:B----4-:R-:W-:Y:S02]  /*28b0*/  USHF.R.U32.HI UR4, URZ, UR14, UR4 ;  /* 0x0000000eff047299 */ /* 0x010fe40008011604 */
[----:B------:R-:W-:Y:S02]  /*28c0*/  USEL UR5, UR37, UR9, !UP2 ;  /* 0x0000000925057287 */ /* 0x000fe4000d000000 */
[----:B------:R-:W-:-:S04]  /*28d0*/  USEL UR4, UR31, UR4, !UP0 ;  /* 0x000000041f047287 */ /* 0x000fc8000c000000 */
[----:B------:R-:W-:Y:S02]  /*28e0*/  UIADD3 UR6, UPT, UPT, UR5, -UR4, URZ ;  /* 0x8000000405067290 */ /* 0x000fe4000fffe0ff */
[----:B------:R-:W-:Y:S02]  /*28f0*/  UIADD3 UR4, UPT, UPT, -UR5, UR4, URZ ;  /* 0x0000000405047290 */ /* 0x000fe4000fffe1ff */
[----:B------:R-:W-:Y:S02]  /*2900*/  UIMAD UR31, UR6, UR10, UR31 ;  /* 0x0000000a061f72a4 */ /* 0x000fe4000f8e021f */
[----:B------:R-:W-:-:S12]  /*2910*/  UIMAD UR37, UR4, UR12, UR37 ;  /* 0x0000000c042572a4 */ /* 0x000fd8000f8e0225 */
.L_x_41:
[----:B------:R-:W-:Y:S01]  /*2920*/  VIADD R11, R11, 0x1 ;  /* 0x000000010b0b7836 */ /* 0x000fe20000000000 */
[----:B------:R-:W-:Y:S01]  /*2930*/  R2UR UR4, R47 ;  /* 0x000000002f0472ca */ /* 0x000fe200000e0000 */
[----:B------:R-:W-:Y:S01]  /*2940*/  UIADD3 UR24, UPT, UPT, UR37, UR63, URZ ;  /* 0x0000003f25187290 */ /* 0x000fe2000fffe0ff */
[----:B------:R-:W-:Y:S02]  /*2950*/  PLOP3.LUT P1, PT, PT, PT, PT, 0x80, 0x8 ;  /* 0x000000000008781c */ /* 0x000fe40003f2f070 */
[----:B------:R-:W-:-:S04]  /*2960*/  ISETP.NE.AND P0, PT, R11, 0x2, PT ;  /* 0x000000020b00780c */ /* 0x000fc80003f05270 */
[----:B-1----:R-:W-:Y:S02]  /*2970*/  SEL R0, RZ, 0x1, P0 ;  /* 0x00000001ff007807 */ /* 0x002fe40000000000 */
[----:B------:R-:W-:Y:S02]  /*2980*/  SEL R11, R11, RZ, P0 ;  /* 0x000000ff0b0b7207 */ /* 0x000fe40000000000 */
[----:B------:R-:W-:Y:S01]  /*2990*/  LOP3.LUT R10, R10, R0, RZ, 0x3c, !PT ;  /* 0x000000000a0a7212 */ /* 0x000fe200078e3cff */
[----:B------:R-:W-:Y:S01]  /*29a0*/  UIADD3 UR28, UPT, UPT, UR31, UR4, URZ ;  /* 0x000000041f1c7290 */ /* 0x000fe2000fffe0ff */
[----:B------:R-:W-:Y:S11]  /*29b0*/  BRA.U UP1, `(.L_x_42) ;  /* 0xffffffed01d87547 */ /* 0x000ff6000b83ffff */
[----:B------:R-:W-:Y:S01]  /*29c0*/  UIADD3 UR13, UPT, UPT, UR13, 0x20, URZ ;  /* 0x000000200d0d7890 */ /* 0x000fe2000fffe0ff */
[----:B------:R-:W-:-:S03]  /*29d0*/  SHF.L.U32 R2, R12, 0x1f, RZ ;  /* 0x0000001f0c027819 */ /* 0x000fc600000006ff */
[----:B------:R-:W-:-:S09]  /*29e0*/  ULEA UR4, UR22, UR13, 0x3 ;  /* 0x0000000d16047291 */ /* 0x000fd2000f8e18ff */
[----:B------:R-:W1:Y:S02]  /*29f0*/  SYNCS.PHASECHK.TRANS64.TRYWAIT P0, [UR4], R2 ;  /* 0x00000002ff0075a7 */ /* 0x000e640008001104 */
[----:B-1----:R-:W-:Y:S05]  /*2a00*/  @!P0 BRA `(.L_x_43) ;  /* 0x0000006000748947 */ /* 0x002fea0003800000 */
.L_x_143:
[----:B------:R-:W-:-:S04]  /*2a10*/  UIADD3 UR4, UPT, UPT, UR22, 0x1, URZ ;  /* 0x0000000116047890 */ /* 0x000fc8000fffe0ff */
[----:B------:R-:W-:-:S04]  /*2a20*/  UISETP.NE.AND UP0, UPT, UR4, 0x4, UPT ;  /* 0x000000040400788c */ /* 0x000fc8000bf05270 */
[----:B------:R-:W-:Y:S02]  /*2a30*/  USEL UR6, URZ, 0x1, UP0 ;  /* 0x00000001ff067887 */ /* 0x000fe40008000000 */
[----:B------:R-:W-:-:S04]  /*2a40*/  USEL UR4, UR4, URZ, UP0 ;  /* 0x000000ff04047287 */ /* 0x000fc80008000000 */
[----:B------:R-:W-:Y:S01]  /*2a50*/  ULEA UR5, UR4, UR13, 0x3 ;  /* 0x0000000d04057291 */ /* 0x000fe2000f8e18ff */
[----:B-1----:R-:W-:-:S04]  /*2a60*/  LOP3.LUT R2, R12, UR6, RZ, 0x3c, !PT ;  /* 0x000000060c027c12 */ /* 0x002fc8000f8e3cff */
[----:B------:R-:W-:-:S04]  /*2a70*/  SHF.L.U32 R3, R2, 0x1f, RZ ;  /* 0x0000001f02037819 */ /* 0x000fc800000006ff */
[----:B------:R-:W1:Y:S02]  /*2a80*/  SYNCS.PHASECHK.TRANS64.TRYWAIT P0, [UR5], R3 ;  /* 0x00000003ff0075a7 */ /* 0x000e640008001105 */
[----:B-1----:R-:W-:Y:S05]  /*2a90*/  @!P0 BRA `(.L_x_44) ;  /* 0x0000006000688947 */ /* 0x002fea0003800000 */
.L_x_145:
[----:B------:R-:W-:-:S04]  /*2aa0*/  UIADD3 UR4, UPT, UPT, UR4, 0x1, URZ ;  /* 0x0000000104047890 */ /* 0x000fc8000fffe0ff */
[----:B------:R-:W-:-:S04]  /*2ab0*/  UISETP.NE.AND UP0, UPT, UR4, 0x4, UPT ;  /* 0x000000040400788c */ /* 0x000fc8000bf05270 */
[----:B------:R-:W-:Y:S02]  /*2ac0*/  USEL UR6, URZ, 0x1, UP0 ;  /* 0x00000001ff067887 */ /* 0x000fe40008000000 */
[----:B------:R-:W-:-:S04]  /*2ad0*/  USEL UR4, UR4, URZ, UP0 ;  /* 0x000000ff04047287 */ /* 0x000fc80008000000 */
[----:B------:R-:W-:Y:S01]  /*2ae0*/  ULEA UR5, UR4, UR13, 0x3 ;  /* 0x0000000d04057291 */ /* 0x000fe2000f8e18ff */
[----:B------:R-:W-:-:S04]  /*2af0*/  LOP3.LUT R2, R2, UR6, RZ, 0x3c, !PT ;  /* 0x0000000602027c12 */ /* 0x000fc8000f8e3cff */
[----:B-1----:R-:W-:-:S04]  /*2b00*/  SHF.L.U32 R3, R2, 0x1f, RZ ;  /* 0x0000001f02037819 */ /* 0x002fc800000006ff */
[----:B------:R-:W1:Y:S02]  /*2b10*/  SYNCS.PHASECHK.TRANS64.TRYWAIT P0, [UR5], R3 ;  /* 0x00000003ff0075a7 */ /* 0x000e640008001105 */
[----:B-1----:R-:W-:Y:S05]  /*2b20*/  @!P0 BRA `(.L_x_45) ;  /* 0x00000060005c8947 */ /* 0x002fea0003800000 */
.L_x_147:
[----:B------:R-:W-:-:S04]  /*2b30*/  UIADD3 UR4, UPT, UPT, UR4, 0x1, URZ ;  /* 0x0000000104047890 */ /* 0x000fc8000fffe0ff */
[----:B------:R-:W-:-:S04]  /*2b40*/  UISETP.NE.AND UP0, UPT, UR4, 0x4, UPT ;  /* 0x000000040400788c */ /* 0x000fc8000bf05270 */
[----:B------:R-:W-:Y:S02]  /*2b50*/  USEL UR5, URZ, 0x1, UP0 ;  /* 0x00000001ff057887 */ /* 0x000fe40008000000 */
[----:B------:R-:W-:-:S04]  /*2b60*/  USEL UR4, UR4, URZ, UP0 ;  /* 0x000000ff04047287 */ /* 0x000fc80008000000 */
[----:B------:R-:W-:Y:S01]  /*2b70*/  ULEA UR4, UR4, UR13, 0x3 ;  /* 0x0000000d04047291 */ /* 0x000fe2000f8e18ff */
[----:B------:R-:W-:-:S04]  /*2b80*/  LOP3.LUT R2, R2, UR5, RZ, 0x3c, !PT ;  /* 0x0000000502027c12 */ /* 0x000fc8000f8e3cff */
[----:B------:R-:W-:Y:S01]  /*2b90*/  SHF.L.U32 R2, R2, 0x1f, RZ ;  /* 0x0000001f02027819 */ /* 0x000fe200000006ff */
[----:B-1----:R-:W-:-:S07]  /*2ba0*/  IMAD.U32 R0, RZ, RZ, UR4 ;  /* 0x00000004ff007e24 */ /* 0x002fce000f8e00ff */
.L_x_46:
[----:B-1----:R1:W2:Y:S02]  /*2bb0*/  SYNCS.PHASECHK.TRANS64.TRYWAIT P0, [R0+URZ], R2 ;  /* 0x00000002000075a7 */ /* 0x0022a400080011ff */
[----:B--2---:R-:W-:Y:S05]  /*2bc0*/  @!P0 NANOSLEEP.SYNCS 0x989680 ;  /* 0x009896800000895d */ /* 0x004fea0003900000 */
[----:B------:R-:W2:Y:S02]  /*2bd0*/  @!P0 SYNCS.PHASECHK.TRANS64 P0, [R0+URZ], R2 ;  /* 0x00000002000085a7 */ /* 0x000ea400080010ff */
[----:B--2---:R-:W-:Y:S05]  /*2be0*/  @P0 EXIT ;  /* 0x000000000000094d */ /* 0x004fea0003800000 */
[----:B------:R-:W-:Y:S05]  /*2bf0*/  BRA `(.L_x_46) ;  /* 0xfffffffc00ec7947 */ /* 0x000fea000383ffff */
.L_x_22:
[----:B------:R-:W-:-:S04]  /*2c00*/  UISETP.NE.AND UP0, UPT, UR47, URZ, UPT ;  /* 0x000000ff2f00728c */ /* 0x000fc8000bf05270 */
[----:B------:R-:W-:-:S09]  /*2c10*/  UISETP.NE.OR UP0, UPT, UR18, 0x1, UP0 ;  /* 0x000000011200788c */ /* 0x000fd20008705670 */
[----:B------:R-:W-:Y:S05]  /*2c20*/  BRA.U UP0, `(.L_x_47) ;  /* 0x0000000500487547 */ /* 0x000fea000b800000 */
[----:B------:R-:W-:Y:S01]  /*2c30*/  ISETP.GE.U32.AND P2, PT, R0, 0x8, PT ;  /* 0x000000080000780c */ /* 0x000fe20003f46070 */
[----:B------:R-:W-:Y:S01]  /*2c40*/  IMAD.MOV.U32 R12, RZ, RZ, 0x1 ;  /* 0x00000001ff0c7424 */ /* 0x000fe200078e00ff */
[----:B------:R-:W-:Y:S02]  /*2c50*/  CS2R R10, SRZ ;  /* 0x00000000000a7805 */ /* 0x000fe4000001ff00 */
[----:B------:R-:W-:Y:S01]  /*2c60*/  CS2R R8, SRZ ;  /* 0x0000000000087805 */ /* 0x000fe2000001ff00 */
[----:B------:R-:W-:Y:S01]  /*2c70*/  UMOV UR6, 0x400 ;  /* 0x0000040000067882 */ /* 0x000fe20000000000 */
[----:B------:R-:W-:Y:S01]  /*2c80*/  UMOV UR5, URZ ;  /* 0x000000ff00057c82 */ /* 0x000fe20008000000 */
[----:B------:R-:W-:-:S12]  /*2c90*/  ULEA UR6, UR47, UR6, 0x18 ;  /* 0x000000062f067291 */ /* 0x000fd8000f8ec0ff */
.L_x_51:
[----:B------:R-:W-:Y:S02]  /*2ca0*/  LEA R2, R8, UR6, 0x3 ;  /* 0x0000000608027c11 */ /* 0x000fe4000f8e18ff */
[----:B------:R-:W-:-:S03]  /*2cb0*/  SHF.L.U32 R4, R9, 0x1f, RZ ;  /* 0x0000001f09047819 */ /* 0x000fc600000006ff */
[----:B------:R-:W-:Y:S01]  /*2cc0*/  VIADD R5, R2, 0x100 ;  /* 0x0000010002057836 */ /* 0x000fe20000000000 */
[----:B------:R-:W2:Y:S02]  /*2cd0*/  SYNCS.PHASECHK.TRANS64.TRYWAIT P0, [R2+URZ+0xf0], R4 ;  /* 0x0000f004020075a7 */ /* 0x000ea400080011ff */
[----:B--2---:R-:W-:Y:S05]  /*2ce0*/  @!P0 BRA `(.L_x_48) ;  /* 0x0000006000048947 */ /* 0x004fea0003800000 */
.L_x_148:
[----:B------:R-:W-:Y:S01]  /*2cf0*/  ULEA UR4, UR5, UR6, 0x3 ;  /* 0x0000000605047291 */ /* 0x000fe2000f8e18ff */
[----:B--2---:R-:W-:Y:S01]  /*2d00*/  PRMT R2, RZ, 0x654, R5 ;  /* 0x00000654ff027816 */ /* 0x004fe20000000005 */
[----:B------:R-:W-:Y:S01]  /*2d10*/  @!P2 IMAD.MOV.U32 R4, RZ, RZ, 0x10 ;  /* 0x00000010ff04a424 */ /* 0x000fe200078e00ff */
[----:B------:R-:W-:Y:S01]  /*2d20*/  SHF.L.U32 R5, R12, 0x1f, RZ ;  /* 0x0000001f0c057819 */ /* 0x000fe200000006ff */
[----:B------:R-:W-:Y:S01]  /*2d30*/  UIADD3 UR7, UPT, UPT, UR4, 0x90, URZ ;  /* 0x0000009004077890 */ /* 0x000fe2000fffe0ff */
[----:B------:R2:W-:Y:S05]  /*2d40*/  SYNCS.ARRIVE.TRANS64.RED.A1T0 RZ, [R2+URZ], RZ ;  /* 0x000000ff02ff79a7 */ /* 0x0005ea00081004ff */
[----:B------:R-:W-:Y:S01]  /*2d50*/  IMAD.U32 R6, RZ, RZ, UR7 ;  /* 0x00000007ff067e24 */ /* 0x000fe2000f8e00ff */
[----:B------:R-:W3:Y:S04]  /*2d60*/  SYNCS.PHASECHK.TRANS64.TRYWAIT P0, [UR4+0xa0], R5 ;  /* 0x0000a005ff0075a7 */ /* 0x000ee80008001104 */
[----:B------:R-:W-:Y:S01]  /*2d70*/  PRMT R6, R0, 0x654, R6 ;  /* 0x0000065400067816 */ /* 0x000fe20000000006 */
[----:B--23--:R-:W-:Y:S06]  /*2d80*/  @!P0 BRA `(.L_x_49) ;  /* 0x0000005c00f08947 */ /* 0x00cfec0003800000 */
.L_x_150:
[----:B------:R-:W-:Y:S01]  /*2d90*/  ULEA UR8, UR5, UR6, 0x4 ;  /* 0x0000000605087291 */ /* 0x000fe2000f8e20ff */
[----:B------:R-:W-:Y:S01]  /*2da0*/  SEL R3, R6, R3, !P2 ;  /* 0x0000000306037207 */ /* 0x000fe20005000000 */
[----:B------:R-:W-:Y:S01]  /*2db0*/  UIADD3 UR9, UPT, UPT, UR4, 0x90, URZ ;  /* 0x0000009004097890 */ /* 0x000fe2000fffe0ff */
[----:B--2---:R-:W-:Y:S01]  /*2dc0*/  LEA R2, R11, UR6, 0x3 ;  /* 0x000000060b027c11 */ /* 0x004fe2000f8e18ff */
[----:B------:R-:W-:Y:S01]  /*2dd0*/  UIADD3 UR8, UPT, UPT, UR8, 0x120, URZ ;  /* 0x0000012008087890 */ /* 0x000fe2000fffe0ff */
[----:B------:R2:W-:Y:S01]  /*2de0*/  @!P2 SYNCS.ARRIVE.TRANS64.RED RZ, [R3+URZ], R4 ;  /* 0x0000000403ffa9a7 */ /* 0x0005e200080004ff */
[----:B------:R-:W-:Y:S01]  /*2df0*/  UIADD3 UR4, UPT, UPT, UR5, 0x1, URZ ;  /* 0x0000000105047890 */ /* 0x000fe2000fffe0ff */
[----:B------:R-:W-:-:S03]  /*2e00*/  VIADD R8, R8, 0x1 ;  /* 0x0000000108087836 */ /* 0x000fc60000000000 */
[----:B------:R-:W-:Y:S02]  /*2e10*/  UISETP.NE.AND UP0, UPT, UR4, 0x2, UPT ;  /* 0x000000020400788c */ /* 0x000fe4000bf05270 */
[----:B------:R-:W-:Y:S01]  /*2e20*/  ISETP.NE.AND P0, PT, R8, 0x2, PT ;  /* 0x000000020800780c */ /* 0x000fe20003f05270 */
[----:B------:R-:W-:Y:S06]  /*2e30*/  UGETNEXTWORKID.BROADCAST [UR8], [UR9] ;  /* 0x00000000080073ca */ /* 0x000fec0008000100 */
[----:B------:R-:W-:Y:S02]  /*2e40*/  USEL UR7, URZ, 0x1, UP0 ;  /* 0x00000001ff077887 */ /* 0x000fe40008000000 */
[----:B------:R-:W-:-:S04]  /*2e50*/  USEL UR5, UR4, URZ, UP0 ;  /* 0x000000ff04057287 */ /* 0x000fc80008000000 */
[----:B------:R-:W-:Y:S02]  /*2e60*/  LOP3.LUT R12, R12, UR7, RZ, 0x3c, !PT ;  /* 0x000000070c0c7c12 */ /* 0x000fe4000f8e3cff */
[----:B--2---:R-:W-:-:S04]  /*2e70*/  SHF.L.U32 R4, R10, 0x1f, RZ ;  /* 0x0000001f0a047819 */ /* 0x004fc800000006ff */
[----:B------:R-:W2:Y:S02]  /*2e80*/  SYNCS.PHASECHK.TRANS64.TRYWAIT P1, [R2+URZ+0x90], R4 ;  /* 0x00009004020075a7 */ /* 0x000ea400080211ff */
[----:B--2---:R-:W-:Y:S05]  /*2e90*/  @!P1 BRA `(.L_x_50) ;  /* 0x0000005c00c49947 */ /* 0x004fea0003800000 */
.L_x_151:
[C---:B--2---:R-:W-:Y:S01]  /*2ea0*/  LEA R4, R11.reuse, UR6, 0x4 ;  /* 0x000000060b047c11 */ /* 0x044fe2000f8e20ff */
[----:B------:R-:W-:Y:S01]  /*2eb0*/  VIADD R2, R2, 0xa0 ;  /* 0x000000a002027836 */ /* 0x000fe20000000000 */
[----:B------:R-:W-:Y:S01]  /*2ec0*/  SEL R8, R8, RZ, P0 ;  /* 0x000000ff08087207 */ /* 0x000fe20000000000 */
[----:B------:R-:W-:-:S03]  /*2ed0*/  VIADD R11, R11, 0x1 ;  /* 0x000000010b0b7836 */ /* 0x000fc60000000000 */
[----:B------:R-:W2:Y:S01]  /*2ee0*/  LDS.128 R4, [R4+0x120] ;  /* 0x0001200004047984 */ /* 0x000ea20000000c00 */
[----:B------:R-:W-:Y:S02]  /*2ef0*/  PRMT R2, RZ, 0x654, R2 ;  /* 0x00000654ff027816 */ /* 0x000fe40000000002 */
[C---:B------:R-:W-:Y:S01]  /*2f00*/  ISETP.NE.AND P1, PT, R11.reuse, 0x2, PT ;  /* 0x000000020b00780c */ /* 0x040fe20003f25270 */
[----:B------:R-:W-:Y:S01]  /*2f10*/  @!PT LDS RZ, [RZ] ;  /* 0x00000000fffff984 */ /* 0x000fe20000000800 */
[----:B------:R-:W-:Y:S01]  /*2f20*/  @!PT LDS RZ, [RZ] ;  /* 0x00000000fffff984 */ /* 0x000fe20000000800 */
[----:B------:R-:W-:Y:S01]  /*2f30*/  @!PT LDS RZ, [RZ] ;  /* 0x00000000fffff984 */ /* 0x000fe20000000800 */
[----:B------:R-:W-:Y:S01]  /*2f40*/  @!PT LDS RZ, [RZ] ;  /* 0x00000000fffff984 */ /* 0x000fe20000000800 */
[----:B------:R3:W-:Y:S06]  /*2f50*/  MEMBAR.ALL.CTA ;  /* 0x0000000000007992 */ /* 0x0007ec0000008000 */
[----:B---3--:R-:W3:Y:S01]  /*2f60*/  FENCE.VIEW.ASYNC.S ;  /* 0x00000000000073c6 */ /* 0x008ee20000000000 */
[----:B------:R-:W-:Y:S01]  /*2f70*/  SEL R11, R11, RZ, P1 ;  /* 0x000000ff0b0b7207 */ /* 0x000fe20000800000 */
[----:B---3--:R3:W-:Y:S01]  /*2f80*/  SYNCS.ARRIVE.TRANS64.RED.A1T0 RZ, [R2+URZ], RZ ;  /* 0x000000ff02ff79a7 */ /* 0x0087e200081004ff */
[----:B--2---:R-:W-:-:S02]  /*2f90*/  LOP3.LUT P3, RZ, R6, 0x1, RZ, 0xc0, !PT ;  /* 0x0000000106ff7812 */ /* 0x004fc4000786c0ff */
[----:B------:R-:W-:-:S04]  /*2fa0*/  SEL R4, RZ, 0x1, P1 ;  /* 0x00000001ff047807 */ /* 0x000fc80000800000 */
[----:B------:R-:W-:Y:S02]  /*2fb0*/  LOP3.LUT R10, R10, R4, RZ, 0x3c, !PT ;  /* 0x000000040a0a7212 */ /* 0x000fe400078e3cff */
[----:B---3--:R-:W-:-:S04]  /*2fc0*/  SEL R2, RZ, 0x1, P0 ;  /* 0x00000001ff027807 */ /* 0x008fc80000000000 */
[----:B------:R-:W-:Y:S01]  /*2fd0*/  LOP3.LUT R9, R9, R2, RZ, 0x3c, !PT ;  /* 0x0000000209097212 */ /* 0x000fe200078e3cff */
[----:B------:R-:W-:Y:S06]  /*2fe0*/  @P3 BRA `(.L_x_51) ;  /* 0xfffffffc002c3947 */ /* 0x000fec000383ffff */
[----:B------:R-:W-:Y:S01]  /*2ff0*/  ULEA UR4, UR5, UR6, 0x3 ;  /* 0x0000000605047291 */ /* 0x000fe2000f8e18ff */
[----:B------:R-:W-:-:S08]  /*3000*/  SHF.L.U32 R2, R12, 0x1f, RZ ;  /* 0x0000001f0c027819 */ /* 0x000fd000000006ff */
[----:B------:R-:W2:Y:S02]  /*3010*/  SYNCS.PHASECHK.TRANS64 P0, [UR4+0xa0], R2 ;  /* 0x0000a002ff0075a7 */ /* 0x000ea40008001004 */
[----:B--2---:R-:W-:Y:S05]  /*3020*/  @P0 BRA `(.L_x_52) ;  /* 0x0000000000080947 */ /* 0x004fea0003800000 */
[----:B------:R-:W2:Y:S02]  /*3030*/  SYNCS.PHASECHK.TRANS64.TRYWAIT P0, [UR4+0xa0], R2 ;  /* 0x0000a002ff0075a7 */ /* 0x000ea40008001104 */
[----:B--2---:R-:W-:Y:S05]  /*3040*/  @!P0 BRA `(.L_x_53) ;  /* 0x0000005c006c8947 */ /* 0x004fea0003800000 */
.L_x_52:
[----:B------:R-:W-:-:S04]  /*3050*/  UIADD3 UR7, UPT, UPT, UR5, 0x1, URZ ;  /* 0x0000000105077890 */ /* 0x000fc8000fffe0ff */
[----:B------:R-:W-:-:S04]  /*3060*/  UISETP.NE.AND UP0, UPT, UR7, 0x2, UPT ;  /* 0x000000020700788c */ /* 0x000fc8000bf05270 */
[----:B------:R-:W-:Y:S02]  /*3070*/  USEL UR8, URZ, 0x1, UP0 ;  /* 0x00000001ff087887 */ /* 0x000fe40008000000 */
[----:B------:R-:W-:-:S04]  /*3080*/  USEL UR7, UR7, URZ, UP0 ;  /* 0x000000ff07077287 */ /* 0x000fc80008000000 */
[----:B------:R-:W-:Y:S01]  /*3090*/  ULEA UR7, UR7, UR6, 0x3 ;  /* 0x0000000607077291 */ /* 0x000fe2000f8e18ff */
[----:B--2---:R-:W-:-:S04]  /*30a0*/  LOP3.LUT R2, R12, UR8, RZ, 0x3c, !PT ;  /* 0x000000080c027c12 */ /* 0x004fc8000f8e3cff */
[----:B------:R-:W-:-:S04]  /*30b0*/  SHF.L.U32 R0, R2, 0x1f, RZ ;  /* 0x0000001f02007819 */ /* 0x000fc800000006ff */
[----:B------:R-:W2:Y:S02]  /*30c0*/  SYNCS.PHASECHK.TRANS64 P0, [UR7+0xa0], R0 ;  /* 0x0000a000ff0075a7 */ /* 0x000ea40008001007 */
[----:B-12---:R-:W-:Y:S05]  /*30d0*/  @P0 EXIT ;  /* 0x000000000000094d */ /* 0x006fea0003800000 */
[----:B------:R-:W-:Y:S02]  /*30e0*/  SHF.L.U32 R2, R2, 0x1f, RZ ;  /* 0x0000001f02027819 */ /* 0x000fe400000006ff */
[----:B------:R-:W-:-:S07]  /*30f0*/  MOV R0, UR7 ;  /* 0x0000000700007c02 */ /* 0x000fce0008000f00 */
.L_x_54:
[----:B-1----:R1:W2:Y:S02]  /*3100*/  SYNCS.PHASECHK.TRANS64.TRYWAIT P0, [R0+URZ+0xa0], R2 ;  /* 0x0000a002000075a7 */ /* 0x0022a400080011ff */
[----:B--2---:R-:W-:Y:S05]  /*3110*/  @!P0 NANOSLEEP.SYNCS 0x989680 ;  /* 0x009896800000895d */ /* 0x004fea0003900000 */
[----:B------:R-:W2:Y:S02]  /*3120*/  @!P0 SYNCS.PHASECHK.TRANS64 P0, [R0+URZ+0xa0], R2 ;  /* 0x0000a002000085a7 */ /* 0x000ea400080010ff */
[----:B--2---:R-:W-:Y:S05]  /*3130*/  @P0 EXIT ;  /* 0x000000000000094d */ /* 0x004fea0003800000 */
[----:B------:R-:W-:Y:S05]  /*3140*/  BRA `(.L_x_54) ;  /* 0xfffffffc00ec7947 */ /* 0x000fea000383ffff */
.L_x_47:
[----:B------:R-:W-:Y:S05]  /*3150*/  BRA.U UP4, `(.L_x_55) ;  /* 0x0000001104447547 */ /* 0x000fea000b800000 */
[----:B------:R-:W-:Y:S01]  /*3160*/  UMOV UR4, 0x40 ;  /* 0x0000004000047882 */ /* 0x000fe20000000000 */
[----:B------:R-:W-:Y:S01]  /*3170*/  NOP ;  /* 0x0000000000007918 */ /* 0x000fe20000000000 */
[----:B------:R-:W-:Y:S01]  /*3180*/  ULEA UR5, UR47, UR4, 0x18 ;  /* 0x000000042f057291 */ /* 0x000fe2000f8ec0ff */
[----:B------:R-:W-:Y:S02]  /*3190*/  UMOV UR6, 0x400 ;  /* 0x0000040000067882 */ /* 0x000fe40000000000 */
[----:B------:R-:W-:-:S06]  /*31a0*/  ULEA UR6, UR47, UR6, 0x18 ;  /* 0x000000062f067291 */ /* 0x000fcc000f8ec0ff */
[----:B------:R-:W2:Y:S02]  /*31b0*/  LDS.U8 R0, [UR5+0x1c] ;  /* 0x00001c05ff007984 */ /* 0x000ea40008000000 */
[----:B--2---:R-:W-:-:S13]  /*31c0*/  ISETP.NE.AND P0, PT, R0, RZ, PT ;  /* 0x000000ff0000720c */ /* 0x004fda0003f05270 */
[----:B------:R-:W-:Y:S05]  /*31d0*/  @P0 BRA `(.L_x_56) ;  /* 0x0000000000580947 */ /* 0x000fea0003800000 */
[----:B------:R-:W-:-:S13]  /*31e0*/  ELECT P0, URZ, PT ;  /* 0x0000000000ff782f */ /* 0x000fda0003800000 */
[----:B------:R-:W-:Y:S05]  /*31f0*/  @!P0 BRA `(.L_x_57) ;  /* 0x0000000000608947 */ /* 0x000fea0003800000 */
[----:B------:R-:W-:Y:S01]  /*3200*/  UMOV UR4, 0x10 ;  /* 0x0000001000047882 */ /* 0x000fe20000000000 */
[----:B------:R-:W-:Y:S01]  /*3210*/  HFMA2 R0, -RZ, RZ, 0, 5.9604644775390625e-08 ;  /* 0x00000001ff007431 */ /* 0x000fe200000001ff */
[----:B------:R-:W-:-:S03]  /*3220*/  MOV R3, 0xffff ;  /* 0x0000ffff00037802 */ /* 0x000fc60000000f00 */
[----:B------:R-:W-:Y:S04]  /*3230*/  DEPBAR.LE SB2, 0x36 ;  /* 0x0000ad800000791a */ /* 0x000fe80000000000 */
[----:B------:R-:W2:Y:S02]  /*3240*/  UTCATOMSWS.FIND_AND_SET.ALIGN UP0, UR4, UR4 ;  /* 0x00000004000475e3 */ /* 0x000ea40008000800 */
[----:B--2---:R-:W-:Y:S01]  /*3250*/  MOV R4, UR4 ;  /* 0x0000000400047c02 */ /* 0x004fe20008000f00 */
[----:B------:R-:W-:Y:S06]  /*3260*/  BRA.U UP0, `(.L_x_58) ;  /* 0x0000000100187547 */ /* 0x000fec000b800000 */
.L_x_59:
[----:B------:R-:W-:Y:S05]  /*3270*/  NANOSLEEP 0x64 ;  /* 0x000000640000795d */ /* 0x000fea0003800000 */
[----:B------:R-:W-:-:S05]  /*3280*/  UMOV UR4, 0x10 ;  /* 0x0000001000047882 */ /* 0x000fca0000000000 */
[----:B------:R-:W-:Y:S04]  /*3290*/  DEPBAR.LE SB2, 0x36 ;  /* 0x0000ad800000791a */ /* 0x000fe80000000000 */
[----:B------:R-:W2:Y:S02]  /*32a0*/  UTCATOMSWS.FIND_AND_SET.ALIGN UP0, UR4, UR4 ;  /* 0x00000004000475e3 */ /* 0x000ea40008000800 */
[----:B--2---:R-:W-:Y:S01]  /*32b0*/  MOV R4, UR4 ;  /* 0x0000000400047c02 */ /* 0x004fe20008000f00 */
[----:B------:R-:W-:Y:S05]  /*32c0*/  BRA.U !UP0, `(.L_x_59) ;  /* 0xfffffffd08e87547 */ /* 0x000fea000b83ffff */
.L_x_58:
[-C--:B------:R-:W-:Y:S02]  /*32d0*/  SHF.L.U32 R3, R3, R4.reuse, RZ ;  /* 0x0000000403037219 */ /* 0x080fe400000006ff */
[----:B------:R-:W-:Y:S01]  /*32e0*/  SHF.L.U32 R0, R0, R4, RZ ;  /* 0x0000000400007219 */ /* 0x000fe200000006ff */
[----:B------:R-:W-:Y:S02]  /*32f0*/  IMAD.SHL.U32 R4, R4, 0x20, RZ ;  /* 0x0000002004047824 */ /* 0x000fe400078e00ff */
[----:B------:R2:W-:Y:S04]  /*3300*/  ATOMS.OR RZ, [UR5+0x14], R3 ;  /* 0x00001403ffff798c */ /* 0x0005e8000b000005 */
[----:B------:R2:W-:Y:S04]  /*3310*/  ATOMS.OR RZ, [UR5+0x18], R0 ;  /* 0x00001800ffff798c */ /* 0x0005e8000b000005 */
[----:B------:R2:W-:Y:S01]  /*3320*/  STS [UR6+0x140], R4 ;  /* 0x00014004ff007988 */ /* 0x0005e20008000806 */
[----:B------:R-:W-:Y:S05]  /*3330*/  BRA `(.L_x_57) ;  /* 0x0000000000107947 */ /* 0x000fea0003800000 */
.L_x_56:
[----:B------:R-:W-:Y:S02]  /*3340*/  MOV R0, 0xffffffff ;  /* 0xffffffff00007802 */ /* 0x000fe40000000f00 */
[----:B------:R-:W-:-:S03]  /*3350*/  MOV R4, 0x3380 ;  /* 0x0000338000047802 */ /* 0x000fc60000000f00 */
[----:B------:R2:W-:Y:S04]  /*3360*/  STS [UR6+0x140], R0 ;  /* 0x00014000ff007988 */ /* 0x0005e80008000806 */
[----:B-12--5:R-:W-:Y:S05]  /*3370*/  CALL.REL.NOINC `($__internal_1_$__cuda_sm10x_tcgen05_guardrail_trap_phase_invalid_during_alloc) ;  /* 0x0000006000b87944 */ /* 0x026fea0003c00000 */
.L_x_57:
[----:B------:R-:W-:Y:S05]  /*3380*/  WARPSYNC.ALL ;  /* 0x0000000000007948 */ /* 0x000fea0003800000 */
[----:B------:R-:W3:Y:S01]  /*3390*/  S2UR UR4, SR_CgaCtaId ;  /* 0x00000000000479c3 */ /* 0x000ee20000008800 */
[----:B------:R-:W-:Y:S01]  /*33a0*/  UMOV UR41, 0x400 ;  /* 0x0000040000297882 */ /* 0x000fe20000000000 */
[----:B------:R-:W-:-:S06]  /*33b0*/  NOP ;  /* 0x0000000000007918 */ /* 0x000fcc0000000000 */
[----:B------:R-:W-:Y:S06]  /*33c0*/  BAR.ARV 0x6, 0xa0 ;  /* 0x0182800000007b1d */ /* 0x000fec0000002000 */
[----:B------:R-:W4:Y:S01]  /*33d0*/  LDCU UR6, c[0x0][0x38c] ;  /* 0x00007180ff0677ac */ /* 0x000f220008000800 */
[----:B------:R-:W-:Y:S01]  /*33e0*/  LOP3.LUT R2, R2, 0xffff, RZ, 0xc0, !PT ;  /* 0x0000ffff02027812 */ /* 0x000fe200078ec0ff */
[----:B------:R-:W-:Y:S01]  /*33f0*/  IMAD.MOV.U32 R11, RZ, RZ, 0x1 ;  /* 0x00000001ff0b7424 */ /* 0x000fe200078e00ff */
[----:B------:R-:W-:Y:S01]  /*3400*/  CS2R R8, SRZ ;  /* 0x0000000000087805 */ /* 0x000fe2000001ff00 */
[----:B------:R-:W1:Y:S01]  /*3410*/  LDCU UR7, c[0x0][0x38c] ;  /* 0x00007180ff0777ac */ /* 0x000e620008000800 */
[----:B------:R-:W-:Y:S01]  /*3420*/  R2UR UR42, R2 ;  /* 0x00000000022a72ca */ /* 0x000fe200000e0000 */
[----:B------:R-:W-:Y:S01]  /*3430*/  IMAD.MOV.U32 R10, RZ, RZ, RZ ;  /* 0x000000ffff0a7224 */ /* 0x000fe200078e00ff */
[----:B------:R-:W-:Y:S01]  /*3440*/  UMOV UR45, URZ ;  /* 0x000000ff002d7c82 */ /* 0x000fe20008000000 */
[----:B------:R-:W-:Y:S01]  /*3450*/  UMOV UR39, URZ ;  /* 0x000000ff00277c82 */ /* 0x000fe20008000000 */
[----:B---3--:R-:W-:Y:S01]  /*3460*/  ULEA UR41, UR4, UR41, 0x18 ;  /* 0x0000002904297291 */ /* 0x008fe2000f8ec0ff */
[----:B------:R-:W-:Y:S01]  /*3470*/  UMOV UR62, 0x0 ;  /* 0x00000000003e7882 */ /* 0x000fe20000000000 */
[----:B------:R-:W-:-:S02]  /*3480*/  UMOV UR63, 0x4200010 ;  /* 0x04200010003f7882 */ /* 0x000fc40000000000 */
[----:B------:R-:W-:Y:S02]  /*3490*/  UIADD3 UR5, UPT, UPT, UR41, 0x4400, URZ ;  /* 0x0000440029057890 */ /* 0x000fe4000fffe0ff */
[----:B------:R-:W-:Y:S02]  /*34a0*/  UIADD3 UR4, UPT, UPT, UR41, 0x14400, URZ ;  /* 0x0001440029047890 */ /* 0x000fe4000fffe0ff */
[----:B----4-:R-:W-:Y:S01]  /*34b0*/  UIADD3 UR6, UPT, UPT, UR6, 0x7f, URZ ;  /* 0x0000007f06067890 */ /* 0x010fe2000fffe0ff */
[----:B--2---:R-:W2:Y:S01]  /*34c0*/  LDS R0, [UR41+0x140] ;  /* 0x00014029ff007984 */ /* 0x004ea20008000800 */
[----:B------:R-:W-:Y:S02]  /*34d0*/  USHF.R.U32.HI UR5, URZ, 0x4, UR5 ;  /* 0x00000004ff057899 */ /* 0x000fe40008011605 */
[----:B------:R-:W-:Y:S02]  /*34e0*/  USHF.R.S32.HI UR47, URZ, 0x1f, UR6 ;  /* 0x0000001fff2f7899 */ /* 0x000fe40008011406 */
[----:B------:R-:W-:-:S02]  /*34f0*/  USHF.R.U32.HI UR4, URZ, 0x4, UR4 ;  /* 0x00000004ff047899 */ /* 0x000fc40008011604 */
[----:B------:R-:W-:Y:S02]  /*3500*/  ULEA.HI UR47, UR47, UR6, URZ, 0x7 ;  /* 0x000000062f2f7291 */ /* 0x000fe4000f8f38ff */
[----:B------:R-:W-:Y:S02]  /*3510*/  ULOP3.LUT UR5, UR5, 0x3fff, URZ, 0xc0, !UPT ;  /* 0x00003fff05057892 */ /* 0x000fe4000f8ec0ff */
[----:B------:R-:W-:Y:S02]  /*3520*/  USHF.R.S32.HI UR47, URZ, 0x7, UR47 ;  /* 0x00000007ff2f7899 */ /* 0x000fe4000801142f */
[----:B------:R-:W-:Y:S02]  /*3530*/  ULOP3.LUT UR4, UR4, 0x3fff, URZ, 0xc0, !UPT ;  /* 0x00003fff04047892 */ /* 0x000fe4000f8ec0ff */
[----:B------:R-:W-:Y:S01]  /*3540*/  UISETP.LT.AND UP0, UPT, UR47, 0x1, UPT ;  /* 0x000000012f00788c */ /* 0x000fe2000bf01270 */
[----:B------:R-:W-:Y:S01]  /*3550*/  UMOV UR60, 0x0 ;  /* 0x00000000003c7882 */ /* 0x000fe20000000000 */
[----:B------:R-:W-:-:S02]  /*3560*/  UMOV UR61, 0x4200010 ;  /* 0x04200010003d7882 */ /* 0x000fc40000000000 */
[----:B------:R-:W-:Y:S01]  /*3570*/  USEL UR64, UR47, 0x1, !UP0 ;  /* 0x000000012f407887 */ /* 0x000fe2000c000000 */
[----:B------:R-:W-:Y:S01]  /*3580*/  UMOV UR58, 0x0 ;  /* 0x00000000003a7882 */ /* 0x000fe20000000000 */
[----:B------:R-:W-:Y:S01]  /*3590*/  UMOV UR59, 0x4200010 ;  /* 0x04200010003b7882 */ /* 0x000fe20000000000 */
[----:B------:R-:W-:Y:S01]  /*35a0*/  UMOV UR56, 0x0 ;  /* 0x0000000000387882 */ /* 0x000fe20000000000 */
[----:B------:R-:W-:Y:S01]  /*35b0*/  UMOV UR57, 0x4200010 ;  /* 0x0420001000397882 */ /* 0x000fe20000000000 */
[----:B------:R-:W-:Y:S01]  /*35c0*/  UMOV UR54, 0x0 ;  /* 0x0000000000367882 */ /* 0x000fe20000000000 */
[----:B------:R-:W-:Y:S01]  /*35d0*/  UMOV UR55, 0x4200010 ;  /* 0x0420001000377882 */ /* 0x000fe20000000000 */
[----:B------:R-:W-:Y:S01]  /*35e0*/  UMOV UR52, 0x0 ;  /* 0x0000000000347882 */ /* 0x000fe20000000000 */
[----:B------:R-:W-:Y:S01]  /*35f0*/  UMOV UR53, 0x4200010 ;  /* 0x0420001000357882 */ /* 0x000fe20000000000 */
[----:B------:R-:W-:Y:S02]  /*3600*/  ULOP3.LUT UR43, UR5, 0x10000, URZ, 0xfc, !UPT ;  /* 0x00010000052b7892 */ /* 0x000fe4000f8efcff */
[----:B------:R-:W-:-:S02]  /*3610*/  ULOP3.LUT UR44, UR4, 0x10000, URZ, 0xfc, !UPT ;  /* 0x00010000042c7892 */ /* 0x000fc4000f8efcff */
[----:B------:R-:W-:Y:S02]  /*3620*/  UIADD3 UR64, UPT, UPT, -UR64, URZ, URZ ;  /* 0x000000ff40407290 */ /* 0x000fe4000fffe1ff */
[----:B-1----:R-:W-:Y:S01]  /*3630*/  UISETP.GE.AND UP4, UPT, UR7, 0x1, UPT ;  /* 0x000000010700788c */ /* 0x002fe2000bf86270 */
[----:B------:R-:W-:Y:S01]  /*3640*/  UMOV UR50, 0x0 ;  /* 0x0000000000327882 */ /* 0x000fe20000000000 */
[----:B------:R-:W-:Y:S01]  /*3650*/  UMOV UR51, 0x4200010 ;  /* 0x0420001000337882 */ /* 0x000fe20000000000 */
[----:B------:R-:W-:Y:S01]  /*3660*/  UMOV UR48, 0x0 ;  /* 0x0000000000307882 */ /* 0x000fe20000000000 */
[----:B--2---:R-:W-:Y:S01]  /*3670*/  R2UR UR65, R0 ;  /* 0x00000000004172ca */ /* 0x004fe200000e0000 */
[----:B------:R-:W-:-:S14]  /*3680*/  UMOV UR49, 0x4200010 ;  /* 0x0420001000317882 */ /* 0x000fdc0000000000 */
.L_x_66:
[----:B------:R-:W-:Y:S02]  /*3690*/  LEA R0, R10, UR41, 0x3 ;  /* 0x000000290a007c11 */ /* 0x000fe4000f8e18ff */
[----:B------:R-:W-:Y:S02]  /*36a0*/  SHF.L.U32 R2, R9, 0x1f, RZ ;  /* 0x0000001f09027819 */ /* 0x000fe400000006ff */
[----:B------:R-:W-:Y:S01]  /*36b0*/  PLOP3.LUT P0, PT, PT, PT, UP4, 0x80, 0x8 ;  /* 0x000000000008781c */ /* 0x000fe20003f0f048 */
[----:B------:R-:W-:Y:S01]  /*36c0*/  VIADD R3, R0, 0xa0 ;  /* 0x000000a000037836 */ /* 0x000fe20000000000 */
[----:B-1----:R-:W1:Y:S02]  /*36d0*/  SYNCS.PHASECHK.TRANS64.TRYWAIT P1, [R0+URZ+0x90], R2 ;  /* 0x00009002000075a7 */ /* 0x002e6400080211ff */
[----:B-1-3--:R-:W-:Y:S09]  /*36e0*/  @!P1 BRA `(.L_x_60) ;  /* 0x0000005400dc9947 */ /* 0x00aff20003800000 */
.L_x_153:
[----:B------:R-:W-:Y:S01]  /*36f0*/  LEA R4, R10, UR41, 0x4 ;  /* 0x000000290a047c11 */ /* 0x000fe2000f8e20ff */
[----:B------:R-:W-:Y:S01]  /*3700*/  @UP4 ULEA UR4, UR39, UR41, 0x3 ;  /* 0x0000002927044291 */ /* 0x000fe2000f8e18ff */
[----:B------:R-:W-:Y:S01]  /*3710*/  PLOP3.LUT P2, PT, PT, PT, PT, 0x80, 0x8 ;  /* 0x000000000008781c */ /* 0x000fe20003f4f070 */
[----:B------:R-:W-:Y:S01]  /*3720*/  ULEA UR46, UR45, UR41, 0x3 ;  /* 0x000000292d2e7291 */ /* 0x000fe2000f8e18ff */
[----:B------:R-:W-:Y:S02]  /*3730*/  PRMT R3, RZ, 0x654, R3 ;  /* 0x00000654ff037816 */ /* 0x000fe40000000003 */
[----:B------:R-:W2:Y:S01]  /*3740*/  LDS.128 R4, [R4+0x120] ;  /* 0x0001200004047984 */ /* 0x000ea20000000c00 */
[----:B-1----:R-:W-:Y:S02]  /*3750*/  @P0 SHF.L.U32 R2, R8, 0x1f, RZ ;  /* 0x0000001f08020819 */ /* 0x002fe400000006ff */
[----:B------:R-:W-:Y:S01]  /*3760*/  SHF.L.U32 R0, R11, 0x1f, RZ ;  /* 0x0000001f0b007819 */ /* 0x000fe200000006ff */
[----:B------:R-:W-:Y:S01]  /*3770*/  @!PT LDS RZ, [RZ] ;  /* 0x00000000fffff984 */ /* 0x000fe20000000800 */
[----:B------:R-:W-:Y:S01]  /*3780*/  @!PT LDS RZ, [RZ] ;  /* 0x00000000fffff984 */ /* 0x000fe20000000800 */
[----:B------:R-:W-:Y:S01]  /*3790*/  @!PT LDS RZ, [RZ] ;  /* 0x00000000fffff984 */ /* 0x000fe20000000800 */
[----:B------:R-:W-:Y:S01]  /*37a0*/  @!PT LDS RZ, [RZ] ;  /* 0x00000000fffff984 */ /* 0x000fe20000000800 */
[----:B------:R1:W-:Y:S06]  /*37b0*/  MEMBAR.ALL.CTA ;  /* 0x0000000000007992 */ /* 0x0003ec0000008000 */
[----:B-1----:R-:W1:Y:S02]  /*37c0*/  FENCE.VIEW.ASYNC.S ;  /* 0x00000000000073c6 */ /* 0x002e640000000000 */
[----:B-1----:R1:W-:Y:S01]  /*37d0*/  SYNCS.ARRIVE.TRANS64.RED.A1T0 RZ, [R3+URZ], RZ ;  /* 0x000000ff03ff79a7 */ /* 0x0023e200081004ff */
[----:B------:R1:W3:Y:S01]  /*37e0*/  @P0 SYNCS.PHASECHK.TRANS64.TRYWAIT P2, [UR4], R2 ;  /* 0x00000002ff0005a7 */ /* 0x0002e20008041104 */
[----:B------:R-:W-:Y:S01]  /*37f0*/  ULEA.HI UR4, UR45, UR45, URZ, 0x1 ;  /* 0x0000002d2d047291 */ /* 0x000fe2000f8f08ff */
[----:B--2---:R-:W-:-:S03]  /*3800*/  LOP3.LUT P1, RZ, R6, 0x1, RZ, 0xc0, !PT ;  /* 0x0000000106ff7812 */ /* 0x004fc6000782c0ff */
[----:B------:R-:W-:Y:S02]  /*3810*/  USHF.L.U32 UR5, UR4, 0x6, URZ ;  /* 0x0000000604057899 */ /* 0x000fe400080006ff */
[----:B------:R-:W-:Y:S02]  /*3820*/  ULOP3.LUT UR36, UR4, 0xffe, URZ, 0xc0, !UPT ;  /* 0x00000ffe04247892 */ /* 0x000fe4000f8ec0ff */
[----:B------:R-:W-:Y:S02]  /*3830*/  ULOP3.LUT UR4, UR5, 0xffffff80, URZ, 0xc0, !UPT ;  /* 0xffffff8005047892 */ /* 0x000fe4000f8ec0ff */
[----:B------:R-:W-:Y:S02]  /*3840*/  UIADD3 UR36, UPT, UPT, -UR36, UR45, URZ ;  /* 0x0000002d24247290 */ /* 0x000fe4000fffe1ff */
[----:B------:R-:W-:Y:S01]  /*3850*/  UIADD3 UR4, UPT, UPT, UR65, UR4, URZ ;  /* 0x0000000441047290 */ /* 0x000fe2000fffe0ff */
[----:B------:R-:W2:Y:S03]  /*3860*/  SYNCS.PHASECHK.TRANS64.TRYWAIT P0, [UR46+0xd0], R0 ;  /* 0x0000d000ff0075a7 */ /* 0x000ea6000800112e */
[----:B------:R-:W-:Y:S01]  /*3870*/  ULEA UR36, UR36, UR4, 0x14 ;  /* 0x0000000424247291 */ /* 0x000fe2000f8ea0ff */
[----:B-123--:R-:W-:Y:S11]  /*3880*/  @!P0 BRA `(.L_x_61) ;  /* 0x0000005400888947 */ /* 0x00eff60003800000 */
.L_x_155:
[----:B------:R-:W-:Y:S01]  /*3890*/  IADD3 R10, PT, PT, R10, 0x1, RZ ;  /* 0x000000010a0a7810 */ /* 0x000fe20007ffe0ff */
[----:B------:R-:W-:Y:S06]  /*38a0*/  BRA.U !UP4, `(.L_x_62) ;  /* 0x000000050c107547 */ /* 0x000fec000b800000 */
[----:B------:R-:W-:Y:S01]  /*38b0*/  UPLOP3.LUT UP2, UPT, UPT, UPT, UPT, 0x40, 0x4 ;  /* 0x000000000004789c */ /* 0x000fe20003f4e870 */
[----:B------:R-:W-:Y:S01]  /*38c0*/  UMOV UR38, UR64 ;  /* 0x0000004000267c82 */ /* 0x000fe20008000000 */
[----:B------:R-:W-:Y:S01]  /*38d0*/  UMOV UR37, UR47 ;  /* 0x0000002f00257c82 */ /* 0x000fe20008000000 */
[----:B------:R-:W-:-:S08]  /*38e0*/  UMOV UR5, UR39 ;  /* 0x0000002700057c82 */ /* 0x000fd00008000000 */
.L_x_65:
[----:B------:R-:W-:Y:S02]  /*38f0*/  UIADD3 UR38, UPT, UPT, UR38, 0x1, URZ ;  /* 0x0000000126267890 */ /* 0x000fe4000fffe0ff */
[----:B------:R-:W-:Y:S02]  /*3900*/  ULEA UR7, UR5, UR41, 0x3 ;  /* 0x0000002905077291 */ /* 0x000fe4000f8e18ff */
[----:B------:R-:W-:Y:S01]  /*3910*/  UISETP.NE.AND UP3, UPT, UR38, URZ, UPT ;  /* 0x000000ff2600728c */ /* 0x000fe2000bf65270 */
[----:B--23--:R-:W-:Y:S10]  /*3920*/  @P2 BRA `(.L_x_63) ;  /* 0x00000000000c2947 */ /* 0x00cff40003800000 */
[----:B-1----:R-:W-:Y:S04]  /*3930*/  SHF.L.U32 R2, R8, 0x1f, RZ ;  /* 0x0000001f08027819 */ /* 0x002fe800000006ff */
[----:B------:R-:W1:Y:S02]  /*3940*/  SYNCS.PHASECHK.TRANS64.TRYWAIT P0, [UR7], R2 ;  /* 0x00000002ff0075a7 */ /* 0x000e640008001107 */
[----:B-1----:R-:W-:Y:S05]  /*3950*/  @!P0 BRA `(.L_x_64) ;  /* 0x00000054006c8947 */ /* 0x002fea0003800000 */
.L_x_63:
[----:B------:R-:W-:Y:S01]  /*3960*/  UISETP.NE.AND UP0, UPT, UR37, 0x1, UPT ;  /* 0x000000012500788c */ /* 0x000fe2000bf05270 */
[----:B------:R-:W-:Y:S01]  /*3970*/  PLOP3.LUT P2, PT, PT, PT, PT, 0x80, 0x8 ;  /* 0x000000000008781c */ /* 0x000fe20003f4f070 */
[----:B------:R-:W-:Y:S02]  /*3980*/  UIADD3 UR4, UPT, UPT, UR5, 0x1, URZ ;  /* 0x0000000105047890 */ /* 0x000fe4000fffe0ff */
[----:B------:R-:W-:Y:S02]  /*3990*/  UIADD3 UR40, UPT, UPT, UR7, 0x20, URZ ;  /* 0x0000002007287890 */ /* 0x000fe4000fffe0ff */
[----:B------:R-:W-:Y:S01]  /*39a0*/  UISETP.NE.AND UP1, UPT, UR4, 0x4, UPT ;  /* 0x000000040400788c */ /* 0x000fe2000bf25270 */
[----:B------:R-:W-:Y:S01]  /*39b0*/  PLOP3.LUT P0, PT, PT, PT, UP0, 0x80, 0x8 ;  /* 0x000000000008781c */ /* 0x000fe20003f0f008 */
[----:B------:R-:W-:Y:S02]  /*39c0*/  UIADD3 UR37, UPT, UPT, UR37, -0x1, URZ ;  /* 0xffffffff25257890 */ /* 0x000fe4000fffe0ff */
[----:B------:R-:W-:Y:S02]  /*39d0*/  USEL UR6, URZ, 0x1, UP1 ;  /* 0x00000001ff067887 */ /* 0x000fe40008800000 */
[----:B------:R-:W-:Y:S01]  /*39e0*/  USEL UR39, UR4, URZ, UP1 ;  /* 0x000000ff04277287 */ /* 0x000fe20008800000 */
[----:B------:R-:W-:Y:S01]  /*39f0*/  UMOV UR7, 0x40004040 ;  /* 0x4000404000077882 */ /* 0x000fe20000000000 */
[----:B------:R-:W-:Y:S02]  /*3a00*/  UMOV UR35, 0x40004040 ;  /* 0x4000404000237882 */ /* 0x000fe40000000000 */
[----:B------:R-:W-:Y:S01]  /*3a10*/  @UP0 ULEA UR4, UR39, UR41, 0x3 ;  /* 0x0000002927040291 */ /* 0x000fe2000f8e18ff */
[----:B------:R-:W-:Y:S01]  /*3a20*/  LOP3.LUT R8, R8, UR6, RZ, 0x3c, !PT ;  /* 0x0000000608087c12 */ /* 0x000fe2000f8e3cff */
[----:B------:R-:W-:Y:S01]  /*3a30*/  ULEA UR6, UR5, UR44, 0xb ;  /* 0x0000002c05067291 */ /* 0x000fe2000f8e58ff */
[----:B------:R-:W-:Y:S02]  /*3a40*/  UMOV UR33, 0x40004040 ;  /* 0x4000404000217882 */ /* 0x000fe40000000000 */
[----:B-1----:R-:W-:Y:S01]  /*3a50*/  @P0 SHF.L.U32 R0, R8, 0x1f, RZ ;  /* 0x0000001f08000819 */ /* 0x002fe200000006ff */
[----:B------:R-:W-:Y:S02]  /*3a60*/  UIADD3 UR34, UPT, UPT, UR6, 0x2, URZ ;  /* 0x0000000206227890 */ /* 0x000fe4000fffe0ff */
[----:B------:R-:W-:Y:S01]  /*3a70*/  UIADD3 UR30, UPT, UPT, UR6, 0x4, URZ ;  /* 0x00000004061e7890 */ /* 0x000fe2000fffe0ff */
[----:B------:R2:W3:Y:S01]  /*3a80*/  @P0 SYNCS.PHASECHK.TRANS64.TRYWAIT P2, [UR4], R0 ;  /* 0x00000000ff0005a7 */ /* 0x0004e20008041104 */
[----:B------:R-:W-:Y:S02]  /*3a90*/  ULEA UR4, UR5, UR43, 0xa ;  /* 0x0000002b05047291 */ /* 0x000fe4000f8e50ff */
[----:B------:R-:W-:Y:S02]  /*3aa0*/  UIADD3 UR26, UPT, UPT, UR6, 0x6, URZ ;  /* 0x00000006061a7890 */ /* 0x000fe4000fffe0ff */
        /* <DEDUP_REMOVED lines=10> */
[----:B------:R-:W-:Y:S01]  /*3b50*/  UIADD3 UR8, UPT, UPT, UR4, 0x206, URZ ;  /* 0x0000020604087890 */ /* 0x000fe2000fffe0ff */
[----:B------:R-:W-:Y:S01]  /*3b60*/  UMOV UR5, 0x40004040 ;  /* 0x4000404000057882 */ /* 0x000fe20000000000 */
[----:B------:R-:W-:Y:S01]  /*3b70*/  UMOV UR31, 0x40004040 ;  /* 0x40004040001f7882 */ /* 0x000fe20000000000 */
[----:B------:R1:W-:Y:S01]  /*3b80*/  UTCHMMA gdesc[UR4], gdesc[UR6], tmem[UR36], tmem[UR62], idesc[UR63], UP2 ;  /* 0x00ff3e06040075ea */ /* 0x0003e20009000024 */
[----:B------:R-:W-:Y:S01]  /*3b90*/  UPLOP3.LUT UP2, UPT, UPT, UPT, UPT, 0x80, 0x8 ;  /* 0x000000000008789c */ /* 0x000fe20003f4f070 */
[----:B------:R2:W-:Y:S01]  /*3ba0*/  UTCHMMA gdesc[UR32], gdesc[UR34], tmem[UR36], tmem[UR60], idesc[UR61], UPT ;  /* 0x00ff3c22200075ea */ /* 0x0005e2000b800024 */
[----:B------:R-:W-:Y:S01]  /*3bb0*/  UMOV UR29, 0x40004040 ;  /* 0x40004040001d7882 */ /* 0x000fe20000000000 */
[----:B------:R-:W-:Y:S01]  /*3bc0*/  UMOV UR27, 0x40004040 ;  /* 0x40004040001b7882 */ /* 0x000fe20000000000 */
        /* <DEDUP_REMOVED lines=12> */
[----:B------:R-:W-:Y:S01]  /*3c90*/  UMOV UR9, 0x40004040 ;  /* 0x4000404000097882 */ /* 0x000fe20000000000 */
[----:B------:R2:W-:Y:S01]  /*3ca0*/  UTCHMMA gdesc[UR12], gdesc[UR14], tmem[UR36], tmem[UR50], idesc[UR51], UPT ;  /* 0x00ff320e0c0075ea */ /* 0x0005e2000b800024 */
[----:B------:R2:W-:Y:S01]  /*3cb0*/  UTCHMMA gdesc[UR8], gdesc[UR10], tmem[UR36], tmem[UR48], idesc[UR49], UPT ;  /* 0x00ff300a080075ea */ /* 0x0005e2000b800024 */
[----:B------:R2:W-:Y:S01]  /*3cc0*/  UTCBAR.MULTICAST [UR40], URZ, UR42 ;  /* 0x000000ff280073e9 */ /* 0x0005e2000800082a */
[----:B-1----:R-:W-:Y:S01]  /*3cd0*/  UMOV UR5, UR39 ;  /* 0x0000002700057c82 */ /* 0x002fe20008000000 */
[----:B------:R-:W-:Y:S05]  /*3ce0*/  BRA.U UP3, `(.L_x_65) ;  /* 0xfffffffd03007547 */ /* 0x000fea000b83ffff */
.L_x_62:
[----:B------:R-:W-:Y:S01]  /*3cf0*/  UIADD3 UR4, UPT, UPT, UR45, 0x1, URZ ;  /* 0x000000012d047890 */ /* 0x000fe2000fffe0ff */
[C---:B------:R-:W-:Y:S01]  /*3d00*/  ISETP.NE.AND P0, PT, R10.reuse, 0x2, PT ;  /* 0x000000020a00780c */ /* 0x040fe20003f05270 */
[----:B------:R-:W-:Y:S02]  /*3d10*/  UIADD3 UR5, UPT, UPT, UR46, 0xb0, URZ ;  /* 0x000000b02e057890 */ /* 0x000fe4000fffe0ff */
[----:B------:R-:W-:Y:S01]  /*3d20*/  UISETP.NE.AND UP0, UPT, UR4, 0x4, UPT ;  /* 0x000000040400788c */ /* 0x000fe2000bf05270 */
[----:B-12---:R-:W-:Y:S02]  /*3d30*/  SEL R0, RZ, 0x1, P0 ;  /* 0x00000001ff007807 */ /* 0x006fe40000000000 */
[----:B------:R-:W-:Y:S01]  /*3d40*/  SEL R10, R10, RZ, P0 ;  /* 0x000000ff0a0a7207 */ /* 0x000fe20000000000 */
[----:B------:R-:W-:Y:S01]  /*3d50*/  USEL UR6, URZ, 0x1, UP0 ;  /* 0x00000001ff067887 */ /* 0x000fe20008000000 */
[----:B------:R-:W-:Y:S01]  /*3d60*/  LOP3.LUT R9, R9, R0, RZ, 0x3c, !PT ;  /* 0x0000000009097212 */ /* 0x000fe200078e3cff */
[----:B------:R-:W-:Y:S01]  /*3d70*/  USEL UR45, UR4, URZ, UP0 ;  /* 0x000000ff042d7287 */ /* 0x000fe20008000000 */
[----:B------:R1:W-:Y:S03]  /*3d80*/  UTCBAR [UR5], URZ ;  /* 0x000000ff050073e9 */ /* 0x0003e600080000ff */
[----:B------:R-:W-:Y:S01]  /*3d90*/  LOP3.LUT R11, R11, UR6, RZ, 0x3c, !PT ;  /* 0x000000060b0b7c12 */ /* 0x000fe2000f8e3cff */
[----:B------:R-:W-:Y:S07]  /*3da0*/  @P1 BRA `(.L_x_66) ;  /* 0xfffffff800381947 */ /* 0x000fee000383ffff */
[----:B------:R-:W2:Y:S01]  /*3db0*/  S2UR UR8, SR_CgaCtaId ;  /* 0x00000000000879c3 */ /* 0x000ea20000008800 */
[----:B------:R-:W-:Y:S01]  /*3dc0*/  ELECT P0, URZ, PT ;  /* 0x0000000000ff782f */ /* 0x000fe20003800000 */
[----:B------:R-:W-:Y:S01]  /*3dd0*/  IMAD.MOV.U32 R0, RZ, RZ, 0x1 ;  /* 0x00000001ff007424 */ /* 0x000fe200078e00ff */
[----:B------:R-:W-:Y:S01]  /*3de0*/  UIADD3 UR41, UPT, UPT, UR41, 0xd0, URZ ;  /* 0x000000d029297890 */ /* 0x000fe2000fffe0ff */
[----:B------:R-:W-:Y:S01]  /*3df0*/  SHF.L.U32 R2, R11, 0x1f, RZ ;  /* 0x0000001f0b027819 */ /* 0x000fe200000006ff */
[----:B------:R-:W-:-:S03]  /*3e00*/  UMOV UR4, 0x40 ;  /* 0x0000004000047882 */ /* 0x000fc60000000000 */
[----:B------:R-:W-:Y:S01]  /*3e10*/  UVIRTCOUNT.DEALLOC.SMPOOL 0x80 ;  /* 0x000000800000784c */ /* 0x000fe20000000000 */
[----:B--2---:R-:W-:Y:S02]  /*3e20*/  ULEA UR8, UR8, UR4, 0x18 ;  /* 0x0000000408087291 */ /* 0x004fe4000f8ec0ff */
[----:B------:R-:W-:-:S07]  /*3e30*/  ULEA UR4, UR45, UR41, 0x3 ;  /* 0x000000292d047291 */ /* 0x000fce000f8e18ff */
[----:B------:R2:W-:Y:S02]  /*3e40*/  @P0 STS.U8 [UR8+0x1c], R0 ;  /* 0x00001c00ff000988 */ /* 0x0005e40008000008 */
[----:B------:R-:W4:Y:S02]  /*3e50*/  SYNCS.PHASECHK.TRANS64.TRYWAIT P0, [UR4], R2 ;  /* 0x00000002ff0075a7 */ /* 0x000f240008001104 */
[----:B--2-4-:R-:W-:Y:S05]  /*3e60*/  @!P0 BRA `(.L_x_67) ;  /* 0x0000005000408947 */ /* 0x014fea0003800000 */
.L_x_158:
[----:B------:R-:W-:-:S04]  /*3e70*/  UIADD3 UR4, UPT, UPT, UR45, 0x1, URZ ;  /* 0x000000012d047890 */ /* 0x000fc8000fffe0ff */
[----:B------:R-:W-:-:S04]  /*3e80*/  UISETP.NE.AND UP0, UPT, UR4, 0x4, UPT ;  /* 0x000000040400788c */ /* 0x000fc8000bf05270 */
[----:B------:R-:W-:Y:S02]  /*3e90*/  USEL UR6, URZ, 0x1, UP0 ;  /* 0x00000001ff067887 */ /* 0x000fe40008000000 */
[----:B------:R-:W-:-:S04]  /*3ea0*/  USEL UR4, UR4, URZ, UP0 ;  /* 0x000000ff04047287 */ /* 0x000fc80008000000 */
[----:B-1----:R-:W-:Y:S01]  /*3eb0*/  ULEA UR5, UR4, UR41, 0x3 ;  /* 0x0000002904057291 */ /* 0x002fe2000f8e18ff */
[----:B--2---:R-:W-:-:S04]  /*3ec0*/  LOP3.LUT R2, R11, UR6, RZ, 0x3c, !PT ;  /* 0x000000060b027c12 */ /* 0x004fc8000f8e3cff */
[----:B------:R-:W-:-:S04]  /*3ed0*/  SHF.L.U32 R3, R2, 0x1f, RZ ;  /* 0x0000001f02037819 */ /* 0x000fc800000006ff */
[----:B------:R-:W1:Y:S02]  /*3ee0*/  SYNCS.PHASECHK.TRANS64.TRYWAIT P0, [UR5], R3 ;  /* 0x00000003ff0075a7 */ /* 0x000e640008001105 */
[----:B-1----:R-:W-:Y:S05]  /*3ef0*/  @!P0 BRA `(.L_x_68) ;  /* 0x0000005000348947 */ /* 0x002fea0003800000 */
.L_x_160:
        /* <DEDUP_REMOVED lines=9> */
.L_x_162:
[----:B------:R-:W-:-:S04]  /*3f90*/  UIADD3 UR4, UPT, UPT, UR4, 0x1, URZ ;  /* 0x0000000104047890 */ /* 0x000fc8000fffe0ff */
[----:B------:R-:W-:-:S04]  /*3fa0*/  UISETP.NE.AND UP0, UPT, UR4, 0x4, UPT ;  /* 0x000000040400788c */ /* 0x000fc8000bf05270 */
[----:B------:R-:W-:Y:S02]  /*3fb0*/  USEL UR5, URZ, 0x1, UP0 ;  /* 0x00000001ff057887 */ /* 0x000fe40008000000 */
[----:B------:R-:W-:-:S04]  /*3fc0*/  USEL UR4, UR4, URZ, UP0 ;  /* 0x000000ff04047287 */ /* 0x000fc80008000000 */
[----:B------:R-:W-:Y:S01]  /*3fd0*/  ULEA UR4, UR4, UR41, 0x3 ;  /* 0x0000002904047291 */ /* 0x000fe2000f8e18ff */
[----:B------:R-:W-:-:S04]  /*3fe0*/  LOP3.LUT R2, R2, UR5, RZ, 0x3c, !PT ;  /* 0x0000000502027c12 */ /* 0x000fc8000f8e3cff */
[----:B------:R-:W-:-:S04]  /*3ff0*/  SHF.L.U32 R2, R2, 0x1f, RZ ;  /* 0x0000001f02027819 */ /* 0x000fc800000006ff */
[----:B------:R-:W2:Y:S02]  /*4000*/  SYNCS.PHASECHK.TRANS64.TRYWAIT P0, [UR4], R2 ;  /* 0x00000002ff0075a7 */ /* 0x000ea40008001104 */
[----:B--2---:R-:W-:Y:S05]  /*4010*/  @!P0 BRA `(.L_x_70) ;  /* 0x00000050001c8947 */ /* 0x004fea0003800000 */
.L_x_164:
[----:B------:R-:W-:Y:S01]  /*4020*/  NOP ;  /* 0x0000000000007918 */ /* 0x000fe20000000000 */
[----:B-1----:R-:W1:Y:S01]  /*4030*/  LDS R0, [UR8+0x14] ;  /* 0x00001408ff007984 */ /* 0x002e620008000800 */
[----:B------:R-:W-:Y:S01]  /*4040*/  ULOP3.LUT UR4, UR65, 0xffff, URZ, 0xc0, !UPT ;  /* 0x0000ffff41047892 */ /* 0x000fe2000f8ec0ff */
[----:B------:R-:W-:Y:S01]  /*4050*/  UMOV UR5, 0xffff ;  /* 0x0000ffff00057882 */ /* 0x000fe20000000000 */
[----:B------:R-:W-:Y:S02]  /*4060*/  UMOV UR6, 0x1 ;  /* 0x0000000100067882 */ /* 0x000fe40000000000 */
[----:B------:R-:W-:-:S04]  /*4070*/  USHF.R.U32.HI UR4, URZ, 0x5, UR4 ;  /* 0x00000005ff047899 */ /* 0x000fc80008011604 */
[----:B------:R-:W-:Y:S02]  /*4080*/  USHF.L.U32 UR5, UR5, UR4, URZ ;  /* 0x0000000405057299 */ /* 0x000fe400080006ff */
[----:B------:R-:W-:-:S04]  /*4090*/  USHF.L.U32 UR4, UR6, UR4, URZ ;  /* 0x0000000406047299 */ /* 0x000fc800080006ff */
[----:B-1----:R-:W-:-:S04]  /*40a0*/  LOP3.LUT R0, R0, UR5, RZ, 0xc0, !PT ;  /* 0x0000000500007c12 */ /* 0x002fc8000f8ec0ff */
[----:B------:R-:W-:-:S13]  /*40b0*/  ISETP.NE.AND P0, PT, R0, UR5, PT ;  /* 0x0000000500007c0c */ /* 0x000fda000bf05270 */
[----:B------:R-:W-:Y:S05]  /*40c0*/  @P0 BRA `(.L_x_71) ;  /* 0x0000000000580947 */ /* 0x000fea0003800000 */
[----:B------:R-:W1:Y:S02]  /*40d0*/  LDS R0, [UR8+0x18] ;  /* 0x00001808ff007984 */ /* 0x000e640008000800 */
[----:B-1----:R-:W-:-:S04]  /*40e0*/  LOP3.LUT R0, R0, UR4, RZ, 0xc0, !PT ;  /* 0x0000000400007c12 */ /* 0x002fc8000f8ec0ff */
[----:B------:R-:W-:-:S13]  /*40f0*/  ISETP.NE.AND P0, PT, R0, UR4, PT ;  /* 0x0000000400007c0c */ /* 0x000fda000bf05270 */
[----:B------:R-:W-:Y:S05]  /*4100*/  @P0 BRA `(.L_x_72) ;  /* 0x00000000003c0947 */ /* 0x000fea0003800000 */
[----:B------:R-:W1:Y:S01]  /*4110*/  S2R R2, SR_LANEID ;  /* 0x0000000000027919 */ /* 0x000e620000000000 */
[----:B------:R-:W-:-:S06]  /*4120*/  ULOP3.LUT UR5, URZ, UR5, URZ, 0x33, !UPT ;  /* 0x00000005ff057292 */ /* 0x000fcc000f8e33ff */
[----:B------:R-:W-:-:S04]  /*4130*/  IMAD.U32 R0, RZ, RZ, UR5 ;  /* 0x00000005ff007e24 */ /* 0x000fc8000f8e00ff */
[----:B------:R2:W4:Y:S02]  /*4140*/  REDUX UR7, R0 ;  /* 0x00000000000773c4 */ /* 0x0005240000000000 */
[----:B------:R1:W-:Y:S01]  /*4150*/  UTCATOMSWS.AND URZ, UR5 ;  /* 0x0000000500ff79e3 */ /* 0x0003e20008000000 */
[----:B--2---:R-:W-:Y:S01]  /*4160*/  LOP3.LUT R0, RZ, UR4, RZ, 0x33, !PT ;  /* 0x00000004ff007c12 */ /* 0x004fe2000f8e33ff */
[----:B------:R-:W-:Y:S02]  /*4170*/  VOTEU.ANY UR4, UPT, PT ;  /* 0x0000000000047886 */ /* 0x000fe400038e0100 */
[----:B------:R-:W-:Y:S02]  /*4180*/  UFLO.U32 UR4, UR4 ;  /* 0x00000004000472bd */ /* 0x000fe400080e0000 */
[----:B------:R-:W2:Y:S04]  /*4190*/  REDUX UR6, R0 ;  /* 0x00000000000673c4 */ /* 0x000ea80000000000 */
[----:B-1----:R-:W-:-:S02]  /*41a0*/  ISETP.EQ.U32.AND P0, PT, R2, UR4, PT ;  /* 0x0000000402007c0c */ /* 0x002fc4000bf02070 */
[----:B----4-:R-:W-:-:S11]  /*41b0*/  MOV R2, UR7 ;  /* 0x0000000700027c02 */ /* 0x010fd60008000f00 */
[----:B------:R1:W-:Y:S01]  /*41c0*/  @P0 ATOMS.AND RZ, [UR8+0x14], R2 ;  /* 0x00001402ffff098c */ /* 0x0003e2000a800008 */
[----:B--2---:R-:W-:-:S05]  /*41d0*/  IMAD.U32 R0, RZ, RZ, UR6 ;  /* 0x00000006ff007e24 */ /* 0x004fca000f8e00ff */
[----:B------:R1:W-:Y:S01]  /*41e0*/  @P0 ATOMS.AND RZ, [UR8+0x18], R0 ;  /* 0x00001800ffff098c */ /* 0x0003e2000a800008 */
[----:B------:R-:W-:Y:S05]  /*41f0*/  BRA `(.L_x_73) ;  /* 0x0000000000147947 */ /* 0x000fea0003800000 */
.L_x_72:
[----:B------:R-:W-:Y:S02]  /*4200*/  MOV R2, 0x4220 ;  /* 0x0000422000027802 */ /* 0x000fe40000000f00 */
[----:B---3-5:R-:W-:Y:S05]  /*4210*/  CALL.REL.NOINC `($__internal_0_$__cuda_sm10x_tcgen05_guardrail_trap_col_being_dealloced_not_returned_by_alloc) ;  /* 0x0000005400047944 */ /* 0x028fea0003c00000 */
[----:B------:R-:W-:Y:S05]  /*4220*/  BRA `(.L_x_73) ;  /* 0x0000000000087947 */ /* 0x000fea0003800000 */
.L_x_71:
[----:B------:R-:W-:Y:S02]  /*4230*/  MOV R2, 0x4250 ;  /* 0x0000425000027802 */ /* 0x000fe40000000f00 */
[----:B---3-5:R-:W-:Y:S05]  /*4240*/  CALL.REL.NOINC `($__internal_2_$__cuda_sm10x_tcgen05_guardrail_trap_unallocated_columns_being_dealloced) ;  /* 0x0000005400107944 */ /* 0x028fea0003c00000 */
.L_x_73:
[----:B------:R-:W-:Y:S01]  /*4250*/  NOP ;  /* 0x0000000000007918 */ /* 0x000fe20000000000 */
[----:B------:R-:W-:Y:S05]  /*4260*/  EXIT ;  /* 0x000000000000794d */ /* 0x000fea0003800000 */
.L_x_55:
[----:B------:R-:W-:-:S09]  /*4270*/  UISETP.NE.OR UP0, UPT, UR18, 0x3, !UP3 ;  /* 0x000000031200788c */ /* 0x000fd2000df05670 */
[----:B------:R-:W-:Y:S05]  /*4280*/  BRA.U UP0, `(.L_x_74) ;  /* 0x0000001100807547 */ /* 0x000fea000b800000 */
[----:B------:R-:W2:Y:S01]  /*4290*/  LDCU.64 UR4, c[0x0][0x888] ;  /* 0x00011100ff0477ac */ /* 0x000ea20008000a00 */
[----:B------:R-:W3:Y:S01]  /*42a0*/  LDC.64 R12, c[0x0][0x348] ;  /* 0x0000d200ff0c7b82 */ /* 0x000ee20000000a00 */
[----:B------:R-:W-:Y:S02]  /*42b0*/  HFMA2 R9, -RZ, RZ, 0, 0 ;  /* 0x00000000ff097431 */ /* 0x000fe400000001ff */
[----:B------:R-:W-:Y:S01]  /*42c0*/  IMAD.MOV.U32 R11, RZ, RZ, 0x1 ;  /* 0x00000001ff0b7424 */ /* 0x000fe200078e00ff */
[----:B------:R-:W4:Y:S01]  /*42d0*/  LDCU UR38, c[0x0][0x370] ;  /* 0x00006e00ff2677ac */ /* 0x000f220008000800 */
[----:B------:R-:W-:Y:S01]  /*42e0*/  IMAD.MOV.U32 R10, RZ, RZ, RZ ;  /* 0x000000ffff0a7224 */ /* 0x000fe200078e00ff */
[----:B------:R-:W-:Y:S01]  /*42f0*/  MOV R3, 0x1000 ;  /* 0x0000100000037802 */ /* 0x000fe20000000f00 */
[----:B------:R-:W4:Y:S01]  /*4300*/  LDCU.128 UR48, c[0x0][0xb10] ;  /* 0x00016200ff3077ac */ /* 0x000f220008000c00 */
[----:B------:R-:W1:Y:S01]  /*4310*/  LDCU UR37, c[0x0][0x374] ;  /* 0x00006e80ff2577ac */ /* 0x000e620008000800 */
[----:B------:R-:W1:Y:S01]  /*4320*/  LDCU.64 UR30, c[0x0][0x890] ;  /* 0x00011200ff1e77ac */ /* 0x000e620008000a00 */
[----:B------:R-:W1:Y:S01]  /*4330*/  LDCU UR15, c[0x0][0xb0c] ;  /* 0x00016180ff0f77ac */ /* 0x000e620008000800 */
[----:B--2---:R-:W-:Y:S01]  /*4340*/  UISETP.NE.U32.AND UP0, UPT, UR4, URZ, UPT ;  /* 0x000000ff0400728c */ /* 0x004fe2000bf05070 */
[----:B------:R-:W2:Y:S01]  /*4350*/  LDCU UR44, c[0x0][0xb20] ;  /* 0x00016400ff2c77ac */ /* 0x000ea20008000800 */
[----:B------:R-:W2:Y:S01]  /*4360*/  LDCU UR4, c[0x0][0xb30] ;  /* 0x00016600ff0477ac */ /* 0x000ea20008000800 */
[----:B------:R-:W-:Y:S01]  /*4370*/  UMOV UR21, 0x400 ;  /* 0x0000040000157882 */ /* 0x000fe20000000000 */
[----:B----4-:R-:W-:-:S02]  /*4380*/  UIMAD.WIDE.U32 UR6, UR38, UR48, URZ ;  /* 0x00000030260672a5 */ /* 0x010fc4000f8e00ff */
[----:B-1----:R-:W-:Y:S02]  /*4390*/  UIMAD.WIDE.U32 UR8, UR37, UR51, URZ ;  /* 0x00000033250872a5 */ /* 0x002fe4000f8e00ff */
[----:B------:R-:W-:Y:S02]  /*43a0*/  ULEA UR21, UR47, UR21, 0x18 ;  /* 0x000000152f157291 */ /* 0x000fe4000f8ec0ff */
[----:B------:R-:W-:Y:S02]  /*43b0*/  USEL UR39, URZ, 0x1, UP6 ;  /* 0x00000001ff277887 */ /* 0x000fe4000b000000 */
[----:B------:R-:W-:Y:S02]  /*43c0*/  UISETP.NE.U32.AND UP6, UPT, UR30, URZ, UPT ;  /* 0x000000ff1e00728c */ /* 0x000fe4000bfc5070 */
[----:B------:R-:W-:Y:S02]  /*43d0*/  UIADD3 UR40, UPT, UPT, UR21, 0x58, URZ ;  /* 0x0000005815287890 */ /* 0x000fe4000fffe0ff */
[----:B------:R-:W-:-:S02]  /*43e0*/  UISETP.NE.AND.EX UP5, UPT, UR5, URZ, UPT, UP0 ;  /* 0x000000ff0500728c */ /* 0x000fc4000bfa5300 */
[----:B------:R-:W-:Y:S01]  /*43f0*/  UISETP.NE.AND UP0, UPT, UR42, 0x1, UPT ;  /* 0x000000012a00788c */ /* 0x000fe2000bf05270 */
[----:B------:R-:W-:Y:S01]  /*4400*/  UMOV UR6, UR7 ;  /* 0x0000000700067c82 */ /* 0x000fe20008000000 */
[----:B------:R-:W-:Y:S01]  /*4410*/  UMOV UR41, UR9 ;  /* 0x0000000900297c82 */ /* 0x000fe20008000000 */
[----:B------:R-:W-:Y:S02]  /*4420*/  UISETP.NE.AND UP0, UPT, UR15, 0x1, UPT ;  /* 0x000000010f00788c */ /* 0x000fe4000bf05270 */
[----:B------:R-:W-:Y:S02]  /*4430*/  UPLOP3.LUT UP4, UPT, UPT, UPT, UPT, 0x40, 0x4 ;  /* 0x000000000004789c */ /* 0x000fe40003f8e870 */
[----:B------:R-:W-:Y:S01]  /*4440*/  UISETP.GE.AND UP2, UPT, UR42, 0x1, UPT ;  /* 0x000000012a00788c */ /* 0x000fe2000bf46270 */
[----:B------:R-:W1:Y:S01]  /*4450*/  LDCU.64 UR22, c[0x0][0xb28] ;  /* 0x00016500ff1677ac */ /* 0x000e620008000a00 */
[----:B------:R-:W-:Y:S02]  /*4460*/  UISETP.NE.AND.EX UP6, UPT, UR31, URZ, UPT, UP6 ;  /* 0x000000ff1f00728c */ /* 0x000fe4000bfc5360 */
[----:B------:R-:W-:-:S02]  /*4470*/  UIADD3 UR33, UPT, UPT, UR21, 0x40, URZ ;  /* 0x0000004015217890 */ /* 0x000fc4000fffe0ff */
[----:B------:R-:W-:Y:S02]  /*4480*/  UIADD3 UR25, UPT, UPT, UR21, 0x48, URZ ;  /* 0x0000004815197890 */ /* 0x000fe4000fffe0ff */
[----:B------:R-:W-:Y:S02]  /*4490*/  UIADD3 UR17, UPT, UPT, UR21, 0x50, URZ ;  /* 0x0000005015117890 */ /* 0x000fe4000fffe0ff */
[----:B------:R-:W-:Y:S02]  /*44a0*/  UPRMT UR40, UR47, 0x654, UR40 ;  /* 0x000006542f287896 */ /* 0x000fe40008000028 */
[----:B------:R-:W-:Y:S02]  /*44b0*/  USHF.R.U32.HI UR43, URZ, UR49, UR6 ;  /* 0x00000031ff2b7299 */ /* 0x000fe40008011606 */
[----:B--2---:R-:W-:Y:S02]  /*44c0*/  USHF.R.U32.HI UR41, URZ, UR44, UR41 ;  /* 0x0000002cff297299 */ /* 0x004fe40008011629 */
[----:B------:R-:W-:-:S02]  /*44d0*/  UISETP.NE.AND UP0, UPT, UR50, 0x1, UPT ;  /* 0x000000013200788c */ /* 0x000fc4000bf05270 */
[----:B---3--:R-:W-:-:S11]  /*44e0*/  UISETP.NE.AND UP3, UPT, UR4, 0x1, UPT ;  /* 0x000000010400788c */ /* 0x008fd6000bf65270 */
.L_x_85:
[C---:B------:R-:W-:Y:S02]  /*44f0*/  LEA R8, R10.reuse, UR21, 0x3 ;  /* 0x000000150a087c11 */ /* 0x040fe4000f8e18ff */
[----:B------:R-:W-:Y:S02]  /*4500*/  SHF.L.U32 R0, R9, 0x1f, RZ ;  /* 0x0000001f09007819 */ /* 0x000fe400000006ff */
[----:B------:R-:W-:Y:S02]  /*4510*/  LEA R4, R10, UR21, 0x4 ;  /* 0x000000150a047c11 */ /* 0x000fe4000f8e20ff */
[----:B--2---:R-:W2:Y:S02]  /*4520*/  SYNCS.PHASECHK.TRANS64.TRYWAIT P0, [R8+URZ+0x90], R0 ;  /* 0x00009000080075a7 */ /* 0x004ea400080011ff */
[----:B--2---:R-:W-:Y:S05]  /*4530*/  @!P0 BRA `(.L_x_75) ;  /* 0x0000004800ec8947 */ /* 0x004fea0003800000 */
.L_x_165:
[----:B------:R-:W3:Y:S01]  /*4540*/  LDS.128 R4, [R4+0x120] ;  /* 0x0001200004047984 */ /* 0x000ee20000000c00 */
[----:B------:R-:W-:Y:S01]  /*4550*/  UISETP.GE.AND UP0, UPT, UR42, 0x1, UPT ;  /* 0x000000012a00788c */ /* 0x000fe2000bf06270 */
[----:B------:R-:W-:Y:S01]  /*4560*/  @!PT LDS RZ, [RZ] ;  /* 0x00000000fffff984 */ /* 0x000fe20000000800 */
[----:B------:R-:W-:Y:S01]  /*4570*/  @!PT LDS RZ, [RZ] ;  /* 0x00000000fffff984 */ /* 0x000fe20000000800 */
[----:B------:R-:W-:Y:S01]  /*4580*/  @!PT LDS RZ, [RZ] ;  /* 0x00000000fffff984 */ /* 0x000fe20000000800 */
[----:B------:R-:W-:Y:S01]  /*4590*/  @!PT LDS RZ, [RZ] ;  /* 0x00000000fffff984 */ /* 0x000fe20000000800 */
[----:B------:R4:W-:Y:S06]  /*45a0*/  MEMBAR.ALL.CTA ;  /* 0x0000000000007992 */ /* 0x0009ec0000008000 */
[----:B----4-:R-:W4:Y:S01]  /*45b0*/  FENCE.VIEW.ASYNC.S ;  /* 0x00000000000073c6 */ /* 0x010f220000000000 */
[----:B---3--:R-:W-:Y:S11]  /*45c0*/  LOP3.LUT P0, RZ, R6, 0x1, RZ, 0xc0, !PT ;  /* 0x0000000106ff7812 */ /* 0x008ff6000780c0ff */
[----:B------:R-:W-:Y:S02]  /*45d0*/  @!UPT UIADD3 URZ, UPT, UPT, URZ, URZ, URZ ;  /* 0x000000fffffff290 */ /* 0x000fe4000fffe0ff */
[----:B----4-:R-:W-:Y:S01]  /*45e0*/  VOTEU.ANY UP2, P0 ;  /* 0x0000000000ff7886 */ /* 0x010fe20000040100 */
[----:B------:R-:W-:Y:S11]  /*45f0*/  PLOP3.LUT P0, PT, PT, PT, UP2, 0x80, 0x8 ;  /* 0x000000000008781c */ /* 0x000ff60003f0f028 */
[----:B------:R-:W-:Y:S02]  /*4600*/  @!UPT UIADD3 URZ, UPT, UPT, URZ, URZ, URZ ;  /* 0x000000fffffff290 */ /* 0x000fe4000fffe0ff */
[----:B--2---:R-:W-:Y:S02]  /*4610*/  @P0 SHF.R.U32.HI R0, RZ, 0x10, R5 ;  /* 0x00000010ff000819 */ /* 0x004fe40000011605 */
[----:B------:R-:W-:Y:S02]  /*4620*/  @P0 MOV R2, R4 ;  /* 0x0000000400020202 */ /* 0x000fe40000000f00 */
[----:B------:R-:W-:Y:S01]  /*4630*/  @P0 R2UR UR4, R0 ;  /* 0x00000000000402ca */ /* 0x000fe200000e0000 */
[----:B------:R-:W-:Y:S01]  /*4640*/  VIADD R0, R8, 0xa0 ;  /* 0x000000a008007836 */ /* 0x000fe20000000000 */
[----:B------:R-:W-:Y:S02]  /*4650*/  @P0 LOP3.LUT R4, R5, 0xffff, RZ, 0xc0, !PT ;  /* 0x0000ffff05040812 */ /* 0x000fe400078ec0ff */
[----:B------:R-:W-:Y:S02]  /*4660*/  @P0 R2UR UR6, R2 ;  /* 0x00000000020602ca */ /* 0x000fe400000e0000 */
[----:B------:R-:W-:Y:S02]  /*4670*/  PRMT R0, RZ, 0x654, R0 ;  /* 0x00000654ff007816 */ /* 0x000fe40000000000 */
[----:B------:R-:W-:Y:S02]  /*4680*/  @P0 R2UR UR5, R4 ;  /* 0x00000000040502ca */ /* 0x000fe400000e0000 */
[----:B------:R2:W-:Y:S03]  /*4690*/  SYNCS.ARRIVE.TRANS64.RED.A1T0 RZ, [R0+URZ], RZ ;  /* 0x000000ff00ff79a7 */ /* 0x0005e600081004ff */
[----:B------:R-:W-:Y:S04]  /*46a0*/  @UP2 UMOV UR29, UR4 ;  /* 0x00000004001d2c82 */ /* 0x000fe80008000000 */
[----:B------:R-:W-:Y:S04]  /*46b0*/  @UP2 UMOV UR14, UR6 ;  /* 0x00000006000e2c82 */ /* 0x000fe80008000000 */
[----:B------:R-:W-:Y:S01]  /*46c0*/  @UP2 UMOV UR13, UR5 ;  /* 0x00000005000d2c82 */ /* 0x000fe20008000000 */
[----:B------:R-:W-:Y:S05]  /*46d0*/  BRA.U !UP0, `(.L_x_76) ;  /* 0x0000000108c07547 */ /* 0x000fea000b800000 */
[----:B------:R-:W-:Y:S02]  /*46e0*/  UIMAD.WIDE.U32 UR18, UR13, UR51, URZ ;  /* 0x000000330d1272a5 */ /* 0x000fe4000f8e00ff */
[----:B------:R-:W-:Y:S02]  /*46f0*/  UP2UR UR16, UPR, URZ, 0x4 ;  /* 0x00000004ff107883 */ /* 0x000fe40008000000 */
[----:B------:R-:W-:Y:S02]  /*4700*/  UISETP.NE.AND UP2, UPT, UR50, 0x1, UPT ;  /* 0x000000013200788c */ /* 0x000fe4000bf45270 */
[----:B------:R-:W-:Y:S02]  /*4710*/  UIMAD.WIDE.U32 UR26, UR14, UR48, URZ ;  /* 0x000000300e1a72a5 */ /* 0x000fe4000f8e00ff */
[----:B------:R-:W-:Y:S02]  /*4720*/  USEL UR4, UR37, UR41, !UP2 ;  /* 0x0000002925047287 */ /* 0x000fe4000d000000 */
[----:B------:R-:W-:Y:S02]  /*4730*/  UISETP.NE.AND UP0, UPT, UR15, 0x1, UPT ;  /* 0x000000010f00788c */ /* 0x000fe4000bf05270 */
[----:B------:R-:W-:Y:S02]  /*4740*/  UP2UR UR20, UPR, URZ, 0x2 ;  /* 0x00000002ff147883 */ /* 0x000fe40008000000 */
[----:B------:R-:W-:Y:S02]  /*4750*/  UISETP.NE.AND UP1, UPT, UR42, 0x1, UPT ;  /* 0x000000012a00788c */ /* 0x000fe4000bf25270 */
[----:B-1----:R-:W-:Y:S02]  /*4760*/  UIMAD.WIDE.U32 UR8, UR4, UR22, URZ ;  /* 0x00000016040872a5 */ /* 0x002fe4000f8e00ff */
[----:B------:R-:W-:Y:S01]  /*4770*/  USEL UR7, UR38, UR43, !UP0 ;  /* 0x0000002b26077287 */ /* 0x000fe2000c000000 */
[----:B------:R-:W-:Y:S02]  /*4780*/  UMOV UR5, UR19 ;  /* 0x0000001300057c82 */ /* 0x000fe40008000000 */
[----:B------:R-:W-:Y:S02]  /*4790*/  USHF.R.U32.HI UR6, URZ, UR44, UR5 ;  /* 0x0000002cff067299 */ /* 0x000fe40008011605 */
[----:B------:R-:W-:Y:S02]  /*47a0*/  UIMAD.WIDE.U32 UR10, UR7, UR22, URZ ;  /* 0x00000016070a72a5 */ /* 0x000fe4000f8e00ff */
[----:B------:R-:W-:Y:S02]  /*47b0*/  USEL UR6, UR13, UR6, !UP2 ;  /* 0x000000060d067287 */ /* 0x000fe4000d000000 */
[----:B------:R-:W-:Y:S01]  /*47c0*/  UISETP.NE.AND UP2, UPT, UR16, URZ, UPT ;  /* 0x000000ff1000728c */ /* 0x000fe2000bf45270 */
[----:B------:R-:W-:Y:S02]  /*47d0*/  UMOV UR5, UR27 ;  /* 0x0000001b00057c82 */ /* 0x000fe40008000000 */
[----:B------:R-:W-:Y:S03]  /*47e0*/  USHF.R.U32.HI UR12, URZ, UR49, UR5 ;  /* 0x00000031ff0c7299 */ /* 0x000fe60008011605 */
[----:B------:R-:W-:Y:S02]  /*47f0*/  UMOV UR5, UR9 ;  /* 0x0000000900057c82 */ /* 0x000fe40008000000 */
[----:B------:R-:W-:Y:S03]  /*4800*/  @UP1 USHF.R.U32.HI UR4, URZ, UR23, UR5 ;  /* 0x00000017ff041299 */ /* 0x000fe60008011605 */
[----:B------:R-:W-:Y:S01]  /*4810*/  UMOV UR5, UR11 ;  /* 0x0000000b00057c82 */ /* 0x000fe20008000000 */
[----:B------:R-:W-:Y:S02]  /*4820*/  UIMAD UR4, UR42, UR4, URZ ;  /* 0x000000042a0472a4 */ /* 0x000fe4000f8e02ff */
[----:B------:R-:W-:Y:S02]  /*4830*/  @UP1 USHF.R.U32.HI UR7, URZ, UR23, UR5 ;  /* 0x00000017ff071299 */ /* 0x000fe40008011605 */
[----:B------:R-:W-:Y:S02]  /*4840*/  USEL UR5, UR14, UR12, !UP0 ;  /* 0x0000000c0e057287 */ /* 0x000fe4000c000000 */
[----:B------:R-:W-:Y:S02]  /*4850*/  UIMAD.WIDE.U32 UR10, UR6, UR22, URZ ;  /* 0x00000016060a72a5 */ /* 0x000fe4000f8e00ff */
[----:B------:R-:W-:Y:S02]  /*4860*/  UIMAD UR8, UR42, UR7, URZ ;  /* 0x000000072a0872a4 */ /* 0x000fe4000f8e02ff */
[----:B------:R-:W-:Y:S03]  /*4870*/  UISETP.GE.AND UP0, UPT, UR6, UR4, UPT ;  /* 0x000000040600728c */ /* 0x000fe6000bf06270 */
[----:B------:R-:W-:Y:S01]  /*4880*/  UMOV UR4, UR11 ;  /* 0x0000000b00047c82 */ /* 0x000fe20008000000 */
[----:B------:R-:W-:Y:S02]  /*4890*/  UISETP.GE.OR UP0, UPT, UR5, UR8, UP0 ;  /* 0x000000080500728c */ /* 0x000fe40008706670 */
[----:B------:R-:W-:Y:S02]  /*48a0*/  USHF.R.U32.HI UR4, URZ, UR23, UR4 ;  /* 0x00000017ff047299 */ /* 0x000fe40008011604 */
[----:B------:R-:W-:Y:S02]  /*48b0*/  UIMAD.WIDE.U32 UR8, UR5, UR22, URZ ;  /* 0x00000016050872a5 */ /* 0x000fe4000f8e00ff */
[----:B------:R-:W-:Y:S04]  /*48c0*/  USEL UR10, UR6, UR4, !UP1 ;  /* 0x00000004060a7287 */ /* 0x000fe8000c800000 */
[----:B------:R-:W-:Y:S01]  /*48d0*/  UIADD3 UR11, UPT, UPT, -UR10, URZ, URZ ;  /* 0x000000ff0a0b7290 */ /* 0x000fe2000fffe1ff */
[----:B------:R-:W-:Y:S02]  /*48e0*/  @!UP0 UMOV UR4, UR9 ;  /* 0x0000000900048c82 */ /* 0x000fe40008000000 */
[----:B------:R-:W-:Y:S02]  /*48f0*/  @!UP0 USHF.R.U32.HI UR4, URZ, UR23, UR4 ;  /* 0x00000017ff048299 */ /* 0x000fe40008011604 */
[----:B------:R-:W-:Y:S02]  /*4900*/  UIMAD UR8, UR42, UR11, UR6 ;  /* 0x0000000b2a0872a4 */ /* 0x000fe4000f8e0206 */
[----:B------:R-:W-:Y:S02]  /*4910*/  @!UP0 USEL UR4, UR5, UR4, !UP1 ;  /* 0x0000000405048287 */ /* 0x000fe4000c800000 */
[----:B------:R-:W-:Y:S02]  /*4920*/  UISETP.NE.AND UP1, UPT, UR20, URZ, UPT ;  /* 0x000000ff1400728c */ /* 0x000fe4000bf25270 */
[----:B------:R-:W-:Y:S02]  /*4930*/  @!UP0 UIMAD UR8, UR7, UR8, UR4 ;  /* 0x00000008070882a4 */ /* 0x000fe4000f8e0204 */
[----:B------:R-:W-:Y:S02]  /*4940*/  @!UP0 UIADD3 UR9, UPT, UPT, UR10, -UR4, URZ ;  /* 0x800000040a098290 */ /* 0x000fe4000fffe0ff */
[----:B------:R-:W-:Y:S02]  /*4950*/  UIADD3 UR4, UPT, UPT, -UR5, URZ, URZ ;  /* 0x000000ff05047290 */ /* 0x000fe4000fffe1ff */
[----:B------:R-:W-:Y:S02]  /*4960*/  UIADD3 UR7, UPT, UPT, -UR6, URZ, URZ ;  /* 0x000000ff06077290 */ /* 0x000fe4000fffe1ff */
[----:B------:R-:W-:Y:S02]  /*4970*/  @!UP0 UIMAD UR6, UR9, UR42, UR5 ;  /* 0x0000002a090682a4 */ /* 0x000fe4000f8e0205 */
[----:B------:R-:W-:Y:S02]  /*4980*/  UIMAD UR14, UR15, UR4, UR14 ;  /* 0x000000040f0e72a4 */ /* 0x000fe4000f8e020e */
[----:B------:R-:W-:Y:S01]  /*4990*/  UIMAD UR13, UR50, UR7, UR13 ;  /* 0x00000007320d72a4 */ /* 0x000fe2000f8e020d */
[----:B------:R-:W-:Y:S02]  /*49a0*/  @!UP0 UMOV UR5, UR8 ;  /* 0x0000000800058c82 */ /* 0x000fe40008000000 */
[----:B------:R-:W-:Y:S02]  /*49b0*/  UIMAD UR14, UR5, UR15, UR14 ;  /* 0x0000000f050e72a4 */ /* 0x000fe4000f8e020e */
[----:B------:R-:W-:Y:S11]  /*49c0*/  UIMAD UR13, UR6, UR50, UR13 ;  /* 0x00000032060d72a4 */ /* 0x000ff6000f8e020d */
[----:B------:R-:W-:Y:S01]  /*49d0*/  @!UPT UIADD3 URZ, UPT, UPT, URZ, URZ, URZ ;  /* 0x000000fffffff290 */ /* 0x000fe2000fffe0ff */
.L_x_76:
[----:B------:R-:W3:Y:S01]  /*49e0*/  @!UP3 LDCU.128 UR8, c[0x0][0xb10] ;  /* 0x00016200ff08b7ac */ /* 0x000ee20008000c00 */
[----:B------:R-:W-:Y:S02]  /*49f0*/  ISETP.NE.U32.AND P0, PT, RZ, UR30, PT ;  /* 0x0000001eff007c0c */ /* 0x000fe4000bf05070 */
[----:B------:R-:W-:Y:S02]  /*4a00*/  SHF.L.U32 R4, R11, 0x1f, RZ ;  /* 0x0000001f0b047819 */ /* 0x000fe400000006ff */
[----:B------:R-:W-:Y:S01]  /*4a10*/  ISETP.NE.AND.EX P0, PT, RZ, UR31, PT, P0 ;  /* 0x0000001fff007c0c */ /* 0x000fe2000bf05300 */
[----:B------:R-:W4:Y:S01]  /*4a20*/  @!UP3 LDCU UR5, c[0x0][0xb0c] ;  /* 0x00016180ff05b7ac */ /* 0x000f220008000800 */
[----:B------:R-:W-:Y:S02]  /*4a30*/  USHF.L.U32 UR35, UR24, 0x6, URZ ;  /* 0x0000000618237899 */ /* 0x000fe400080006ff */
[----:B------:R-:W-:Y:S02]  /*4a40*/  USHF.L.U32 UR34, UR28, 0x7, URZ ;  /* 0x000000071c227899 */ /* 0x000fe400080006ff */
[----:B---3--:R-:W-:Y:S07]  /*4a50*/  UIMAD.WIDE.U32 UR6, UR14, UR8, URZ ;  /* 0x000000080e0672a5 */ /* 0x008fee000f8e00ff */
[----:B------:R-:W-:Y:S01]  /*4a60*/  @!UP3 UMOV UR4, UR7 ;  /* 0x000000070004bc82 */ /* 0x000fe20008000000 */
[----:B----4-:R-:W-:Y:S02]  /*4a70*/  @!UP3 UISETP.NE.AND UP0, UPT, UR5, 0x1, UPT ;  /* 0x000000010500b88c */ /* 0x010fe4000bf05270 */
[----:B------:R-:W-:Y:S02]  /*4a80*/  @!UP3 USHF.R.U32.HI UR4, URZ, UR9, UR4 ;  /* 0x00000009ff04b299 */ /* 0x000fe40008011604 */
[----:B------:R-:W-:Y:S02]  /*4a90*/  UIMAD.WIDE.U32 UR6, UR13, UR11, URZ ;  /* 0x0000000b0d0672a5 */ /* 0x000fe4000f8e00ff */
[----:B------:R-:W-:Y:S02]  /*4aa0*/  @!UP3 USEL UR8, UR14, UR4, !UP0 ;  /* 0x000000040e08b287 */ /* 0x000fe4000c000000 */
[----:B------:R-:W-:Y:S03]  /*4ab0*/  @!UP3 UISETP.NE.AND UP0, UPT, UR10, 0x1, UPT ;  /* 0x000000010a00b88c */ /* 0x000fe6000bf05270 */
[----:B------:R-:W-:Y:S02]  /*4ac0*/  @!UP3 UMOV UR6, UR7 ;  /* 0x000000070006bc82 */ /* 0x000fe40008000000 */
[----:B------:R-:W3:Y:S02]  /*4ad0*/  @!UP3 LDCU UR4, c[0x0][0xb20] ;  /* 0x00016400ff04b7ac */ /* 0x000ee40008000800 */
[----:B---3--:R-:W-:Y:S04]  /*4ae0*/  @!UP3 USHF.R.U32.HI UR6, URZ, UR4, UR6 ;  /* 0x00000004ff06b299 */ /* 0x008fe80008011606 */
[----:B------:R-:W-:Y:S04]  /*4af0*/  @!UP3 USEL UR6, UR13, UR6, !UP0 ;  /* 0x000000060d06b287 */ /* 0x000fe8000c000000 */
[----:B------:R-:W-:Y:S02]  /*4b00*/  @!UP3 UIADD3 UR4, UPT, UPT, -UR8, UR6, URZ ;  /* 0x000000060804b290 */ /* 0x000fe4000fffe1ff */
[----:B------:R-:W-:Y:S02]  /*4b10*/  @!UP3 UIADD3 UR6, UPT, UPT, UR8, -UR6, URZ ;  /* 0x800000060806b290 */ /* 0x000fe4000fffe0ff */
[----:B------:R-:W-:Y:S02]  /*4b20*/  @!UP3 UIMAD UR14, UR4, UR5, UR14 ;  /* 0x00000005040eb2a4 */ /* 0x000fe4000f8e020e */
[----:B------:R-:W-:Y:S01]  /*4b30*/  @!UP3 UIMAD UR13, UR6, UR10, UR13 ;  /* 0x0000000a060db2a4 */ /* 0x000fe2000f8e020d */
[----:B------:R-:W-:Y:S11]  /*4b40*/  BRA.U UP4, `(.L_x_77) ;  /* 0x0000000104107547 */ /* 0x000ff6000b800000 */
[----:B------:R-:W-:Y:S04]  /*4b50*/  MOV R2, UR39 ;  /* 0x0000002700027c02 */ /* 0x000fe80008000f00 */
[----:B------:R-:W-:Y:S04]  /*4b60*/  SHF.L.U32 R2, R2, 0x1f, RZ ;  /* 0x0000001f02027819 */ /* 0x000fe800000006ff */
[----:B------:R-:W3:Y:S02]  /*4b70*/  SYNCS.PHASECHK.TRANS64.TRYWAIT P1, [UR21+0x88], R2 ;  /* 0x00008802ff0075a7 */ /* 0x000ee40008021115 */
[----:B---3--:R-:W-:Y:S05]  /*4b80*/  @!P1 BRA `(.L_x_78) ;  /* 0x00000044006c9947 */ /* 0x008fea0003800000 */
.L_x_77:
[----:B------:R-:W-:Y:S05]  /*4b90*/  BRA.U !UP6, `(.L_x_79) ;  /* 0x000000010e387547 */ /* 0x000fea000b800000 */
[----:B------:R-:W-:Y:S01]  /*4ba0*/  UPLOP3.LUT UP1, UPT, UPT, UPT, UP5, 0x80, 0x8 ;  /* 0x000000000008789c */ /* 0x000fe20003f2f050 */
[----:B--2---:R-:W-:Y:S01]  /*4bb0*/  HFMA2 R0, -RZ, RZ, 0, 5.9604644775390625e-08 ;  /* 0x00000001ff007431 */ /* 0x004fe200000001ff */
[----:B------:R-:W2:Y:S01]  /*4bc0*/  LDCU.64 UR8, c[0x0][0x358] ;  /* 0x00006b00ff0877ac */ /* 0x000ea20008000a00 */
[----:B------:R-:W-:Y:S03]  /*4bd0*/  IMAD.MOV.U32 R45, RZ, RZ, 0x1 ;  /* 0x00000001ff2d7424 */ /* 0x000fe600078e00ff */
[----:B------:R-:W-:Y:S05]  /*4be0*/  PLOP3.LUT P1, PT, PT, PT, UP1, 0x80, 0x8 ;  /* 0x000000000008781c */ /* 0x000fea0003f2f018 */
[----:B------:R-:W3:Y:S01]  /*4bf0*/  @UP1 LDCU.64 UR4, c[0x0][0x888] ;  /* 0x00011100ff0417ac */ /* 0x000ee20008000a00 */
[----:B------:R-:W-:Y:S07]  /*4c00*/  @UP1 UIMAD UR6, UR36, UR30, URZ ;  /* 0x0000001e240612a4 */ /* 0x000fee000f8e02ff */
[----:B------:R-:W-:Y:S01]  /*4c10*/  @!P1 PRMT R45, R0, 0x7610, R45 ;  /* 0x00007610002d9816 */ /* 0x000fe2000000002d */
[----:B---3--:R-:W-:Y:S06]  /*4c20*/  @UP1 UIMAD.WIDE UR4, UR6, 0x4, UR4 ;  /* 0x00000004060418a5 */ /* 0x008fec000f8e0204 */
[----:B------:R-:W-:Y:S01]  /*4c30*/  IMAD.U32 R6, RZ, RZ, UR4 ;  /* 0x00000004ff067e24 */ /* 0x000fe2000f8e00ff */
[----:B------:R-:W-:Y:S04]  /*4c40*/  MOV R7, UR5 ;  /* 0x0000000500077c02 */ /* 0x000fe80008000f00 */
[----:B------:R-:W3:Y:S01]  /*4c50*/  @!UP1 LDCU UR4, c[0x0][0x880] ;  /* 0x00011000ff0497ac */ /* 0x000ee20008000800 */
[----:B--2--5:R4:W5:Y:S02]  /*4c60*/  @P1 LDG.E R27, desc[UR8][R6.64] ;  /* 0x00000008061b1981 */ /* 0x024964000c1e1900 */
[----:B---34-:R-:W-:Y:S07]  /*4c70*/  @!P1 IMAD.U32 R27, RZ, RZ, UR4 ;  /* 0x00000004ff1b9e24 */ /* 0x018fee000f8e00ff */
.L_x_79:
[----:B-----5:R-:W-:Y:S01]  /*4c80*/  @!P0 FSETP.EQ.AND P2, PT, R27, RZ, PT ;  /* 0x000000ff1b00820b */ /* 0x020fe20003f42000 */
[----:B------:R-:W-:Y:S01]  /*4c90*/  @!UPT UIADD3 URZ, UPT, UPT, URZ, URZ, URZ ;  /* 0x000000fffffff290 */ /* 0x000fe2000fffe0ff */
[----:B------:R-:W-:Y:S11]  /*4ca0*/  @!P0 BRA `(.L_x_80) ;  /* 0x0000000000148947 */ /* 0x000ff60003800000 */
[----:B------:R-:W-:Y:S02]  /*4cb0*/  LOP3.LUT P0, RZ, R45, 0xff, RZ, 0xc0, !PT ;  /* 0x000000ff2dff7812 */ /* 0x000fe4000780c0ff */
[----:B------:R-:W-:Y:S04]  /*4cc0*/  PLOP3.LUT P2, PT, PT, PT, UP1, 0x80, 0x8 ;  /* 0x000000000008781c */ /* 0x000fe80003f4f018 */
[----:B------:R-:W-:Y:S07]  /*4cd0*/  PLOP3.LUT P2, PT, P2, PT, PT, 0x8, 0x80 ;  /* 0x000000000080781c */ /* 0x000fee000174e170 */
[----:B------:R-:W-:Y:S11]  /*4ce0*/  @P0 FSETP.EQ.AND P2, PT, R27, RZ, PT ;  /* 0x000000ff1b00020b */ /* 0x000ff60003f42000 */
[----:B------:R-:W-:Y:S02]  /*4cf0*/  @!UPT UIADD3 URZ, UPT, UPT, URZ, URZ, URZ ;  /* 0x000000fffffff290 */ /* 0x000fe4000fffe0ff */
.L_x_80:
[----:B------:R-:W3:Y:S01]  /*4d00*/  SYNCS.PHASECHK.TRANS64.TRYWAIT P0, [UR21+0x60], R4 ;  /* 0x00006004ff0075a7 */ /* 0x000ee20008001115 */
[----:B------:R-:W-:Y:S04]  /*4d10*/  ELECT P1, URZ, PT ;  /* 0x0000000000ff782f */ /* 0x000fe80003820000 */
[----:B------:R-:W-:Y:S01]  /*4d20*/  PLOP3.LUT P1, PT, P2, P1, PT, 0xf2, 0x2f ;  /* 0x00000000002f781c */ /* 0x000fe20001723e72 */
[----:B------:R-:W-:Y:S01]  /*4d30*/  @!UPT UIADD3 URZ, UPT, UPT, URZ, URZ, URZ ;  /* 0x000000fffffff290 */ /* 0x000fe2000fffe0ff */
[----:B---3--:R-:W-:Y:S11]  /*4d40*/  @!P0 BRA `(.L_x_81) ;  /* 0x0000004400148947 */ /* 0x008ff60003800000 */
.L_x_168:
[----:B--2---:R-:W-:Y:S01]  /*4d50*/  @!P1 IADD3 R2, P0, PT, R12, 0x580, RZ ;  /* 0x000005800c029810 */ /* 0x004fe20007f1e0ff */
[----:B------:R-:W-:Y:S01]  /*4d60*/  VOTEU.ALL UP0, P1 ;  /* 0x0000000000ff7886 */ /* 0x000fe20000800000 */
[----:B------:R-:W-:Y:S01]  /*4d70*/  UMOV UR6, 0x0 ;  /* 0x0000000000067882 */ /* 0x000fe20000000000 */
[----:B------:R-:W-:Y:S01]  /*4d80*/  UMOV UR7, 0x10000000 ;  /* 0x1000000000077882 */ /* 0x000fe20000000000 */
[----:B------:R-:W-:Y:S01]  /*4d90*/  @!P1 R2UR UR5, R2 ;  /* 0x00000000020592ca */ /* 0x000fe200000e0000 */
[----:B------:R-:W-:Y:S01]  /*4da0*/  @!P1 IMAD.X R0, RZ, RZ, R13, P0 ;  /* 0x000000ffff009224 */ /* 0x000fe200000e060d */
[----:B------:R-:W-:Y:S01]  /*4db0*/  @!UP0 UIADD3 UR32, UPT, UPT, UR21, 0x200, URZ ;  /* 0x0000020015208890 */ /* 0x000fe2000fffe0ff */
[----:B------:R-:W-:Y:S03]  /*4dc0*/  VOTEU.ALL UP0, P1 ;  /* 0x0000000000ff7886 */ /* 0x000fe60000800000 */
[----:B------:R-:W-:Y:S01]  /*4dd0*/  @!P1 R2UR UR4, R0 ;  /* 0x00000000000492ca */ /* 0x000fe200000e0000 */
[----:B------:R-:W-:Y:S06]  /*4de0*/  @!P1 IMAD.MOV.U32 R0, RZ, RZ, 0x1000 ;  /* 0x00001000ff009424 */ /* 0x000fec00078e00ff */
[----:B------:R-:W-:Y:S06]  /*4df0*/  IMAD.U32 R6, RZ, RZ, UR5 ;  /* 0x00000005ff067e24 */ /* 0x000fec000f8e00ff */
[----:B------:R-:W-:Y:S01]  /*4e00*/  IMAD.U32 R7, RZ, RZ, UR4 ;  /* 0x00000004ff077e24 */ /* 0x000fe2000f8e00ff */
[----:B------:R-:W-:Y:S04]  /*4e10*/  @!P1 R2UR UR4, R6 ;  /* 0x00000000060492ca */ /* 0x000fe800000e0000 */
[----:B------:R-:W-:Y:S11]  /*4e20*/  @!P1 R2UR UR5, R7 ;  /* 0x00000000070592ca */ /* 0x000ff600000e0000 */
[----:B------:R-:W-:Y:S02]  /*4e30*/  @!UPT UIADD3 URZ, UPT, UPT, URZ, URZ, URZ ;  /* 0x000000fffffff290 */ /* 0x000fe4000fffe0ff */
[----:B------:R2:W-:Y:S01]  /*4e40*/  @!UP0 UTMALDG.3D [UR32], [UR4], desc[UR6] ;  /* 0x00000620040085b4 */ /* 0x0005e20008011000 */
[----:B------:R3:W-:Y:S01]  /*4e50*/  @!P1 SYNCS.ARRIVE.TRANS64.RED.A0TR RZ, [UR21+0x40], R0 ;  /* 0x00004000ffff99a7 */ /* 0x0007e20008300415 */
[----:B--2---:R-:W-:Y:S09]  /*4e60*/  UPRMT UR4, UR47, 0x654, UR33 ;  /* 0x000006542f047896 */ /* 0x004ff20008000021 */
[----:B------:R-:W-:Y:S01]  /*4e70*/  SYNCS.ARRIVE.TRANS64.RED.A1T0 RZ, [UR4], RZ ;  /* 0x000000ffffff79a7 */ /* 0x000fe20008100404 */
[----:B------:R-:W2:Y:S02]  /*4e80*/  SYNCS.PHASECHK.TRANS64.TRYWAIT P0, [UR21+0x68], R4 ;  /* 0x00006804ff0075a7 */ /* 0x000ea40008001115 */
[----:B--23--:R-:W-:Y:S05]  /*4e90*/  @!P0 BRA `(.L_x_82) ;  /* 0x0000004000d88947 */ /* 0x00cfea0003800000 */
.L_x_170:
[----:B------:R-:W-:Y:S01]  /*4ea0*/  @!P1 IADD3 R2, P0, PT, R12, 0x580, RZ ;  /* 0x000005800c029810 */ /* 0x000fe20007f1e0ff */
[----:B------:R-:W-:Y:S01]  /*4eb0*/  VOTEU.ALL UP0, P1 ;  /* 0x0000000000ff7886 */ /* 0x000fe20000800000 */
[----:B------:R-:W-:Y:S01]  /*4ec0*/  UMOV UR6, 0x0 ;  /* 0x0000000000067882 */ /* 0x000fe20000000000 */
[----:B------:R-:W-:Y:S01]  /*4ed0*/  UMOV UR7, 0x10000000 ;  /* 0x1000000000077882 */ /* 0x000fe20000000000 */
[----:B------:R-:W-:Y:S01]  /*4ee0*/  @!P1 R2UR UR5, R2 ;  /* 0x00000000020592ca */ /* 0x000fe200000e0000 */
[----:B--2---:R-:W-:Y:S01]  /*4ef0*/  @!P1 IMAD.X R0, RZ, RZ, R13, P0 ;  /* 0x000000ffff009224 */ /* 0x004fe200000e060d */
[----:B------:R-:W-:Y:S02]  /*4f00*/  @!UP0 UIADD3 UR26, UPT, UPT, UR34, 0x20, URZ ;  /* 0x00000020221a8890 */ /* 0x000fe4000fffe0ff */
[----:B------:R-:W-:Y:S02]  /*4f10*/  @!UP0 UIADD3 UR24, UPT, UPT, UR21, 0x1200, URZ ;  /* 0x0000120015188890 */ /* 0x000fe4000fffe0ff */
[----:B------:R-:W-:Y:S01]  /*4f20*/  @!P1 R2UR UR4, R0 ;  /* 0x00000000000492ca */ /* 0x000fe200000e0000 */
[----:B------:R-:W-:Y:S01]  /*4f30*/  VOTEU.ALL UP0, P1 ;  /* 0x0000000000ff7886 */ /* 0x000fe20000800000 */
[----:B------:R-:W-:Y:S01]  /*4f40*/  UMOV UR27, UR35 ;  /* 0x00000023001b7c82 */ /* 0x000fe20008000000 */
[----:B------:R-:W-:Y:S01]  /*4f50*/  UMOV UR28, UR36 ;  /* 0x00000024001c7c82 */ /* 0x000fe20008000000 */
[----:B------:R-:W-:Y:S03]  /*4f60*/  @!P1 IMAD.MOV.U32 R0, RZ, RZ, 0x1000 ;  /* 0x00001000ff009424 */ /* 0x000fe600078e00ff */
        /* <DEDUP_REMOVED lines=11> */
.L_x_172:
[----:B------:R-:W-:Y:S01]  /*5020*/  @!P1 IADD3 R2, P0, PT, R12, 0x580, RZ ;  /* 0x000005800c029810 */ /* 0x000fe20007f1e0ff */
[----:B------:R-:W-:Y:S01]  /*5030*/  VOTEU.ALL UP0, P1 ;  /* 0x0000000000ff7886 */ /* 0x000fe20000800000 */
[----:B------:R-:W-:Y:S01]  /*5040*/  UMOV UR6, 0x0 ;  /* 0x0000000000067882 */ /* 0x000fe20000000000 */
[----:B------:R-:W-:Y:S01]  /*5050*/  UMOV UR7, 0x10000000 ;  /* 0x1000000000077882 */ /* 0x000fe20000000000 */
[----:B------:R-:W-:Y:S01]  /*5060*/  @!P1 R2UR UR5, R2 ;  /* 0x00000000020592ca */ /* 0x000fe200000e0000 */
[----:B--2---:R-:W-:Y:S01]  /*5070*/  @!P1 IMAD.X R0, RZ, RZ, R13, P0 ;  /* 0x000000ffff009224 */ /* 0x004fe200000e060d */
[----:B------:R-:W-:Y:S01]  /*5080*/  @!UP0 UIADD3 UR18, UPT, UPT, UR34, 0x40, URZ ;  /* 0x0000004022128890 */ /* 0x000fe2000fffe0ff */
[----:B------:R-:W-:Y:S01]  /*5090*/  VIADD R10, R10, 0x1 ;  /* 0x000000010a0a7836 */ /* 0x000fe20000000000 */
        /* <DEDUP_REMOVED lines=17> */
.L_x_174:
[----:B------:R-:W-:Y:S01]  /*51b0*/  @!P1 IADD3 R2, P0, PT, R12, 0x580, RZ ;  /* 0x000005800c029810 */ /* 0x000fe20007f1e0ff */
[----:B------:R-:W-:Y:S01]  /*51c0*/  VOTEU.ALL UP0, P1 ;  /* 0x0000000000ff7886 */ /* 0x000fe20000800000 */
[----:B------:R-:W-:Y:S01]  /*51d0*/  UMOV UR6, 0x0 ;  /* 0x0000000000067882 */ /* 0x000fe20000000000 */
[----:B------:R-:W-:Y:S01]  /*51e0*/  UMOV UR7, 0x10000000 ;  /* 0x1000000000077882 */ /* 0x000fe20000000000 */
[----:B------:R-:W-:Y:S01]  /*51f0*/  @!P1 R2UR UR5, R2 ;  /* 0x00000000020592ca */ /* 0x000fe200000e0000 */
[----:B--2---:R-:W-:Y:S01]  /*5200*/  @!P1 IMAD.X R0, RZ, RZ, R13, P0 ;  /* 0x000000ffff009224 */ /* 0x004fe200000e060d */
[----:B------:R-:W-:Y:S01]  /*5210*/  @!UP0 UIADD3 UR10, UPT, UPT, UR34, 0x60, URZ ;  /* 0x00000060220a8890 */ /* 0x000fe2000fffe0ff */
[----:B------:R-:W-:Y:S01]  /*5220*/  R2UR UR16, R47 ;  /* 0x000000002f1072ca */ /* 0x000fe200000e0000 */
[----:B------:R-:W-:Y:S01]  /*5230*/  @!UP0 UIADD3 UR8, UPT, UPT, UR21, 0x3200, URZ ;  /* 0x0000320015088890 */ /* 0x000fe2000fffe0ff */
[----:B------:R-:W-:Y:S01]  /*5240*/  ISETP.NE.AND P0, PT, R10, 0x2, PT ;  /* 0x000000020a00780c */ /* 0x000fe20003f05270 */
[----:B------:R-:W-:Y:S01]  /*5250*/  @!UP0 UIADD3 UR9, UPT, UPT, UR21, 0x58, URZ ;  /* 0x0000005815098890 */ /* 0x000fe2000fffe0ff */
[----:B------:R-:W-:Y:S01]  /*5260*/  @!P1 R2UR UR4, R0 ;  /* 0x00000000000492ca */ /* 0x000fe200000e0000 */
[----:B------:R-:W-:Y:S01]  /*5270*/  VOTEU.ALL UP0, P1 ;  /* 0x0000000000ff7886 */ /* 0x000fe20000800000 */
[----:B------:R-:W-:Y:S01]  /*5280*/  UMOV UR11, UR35 ;  /* 0x00000023000b7c82 */ /* 0x000fe20008000000 */
[----:B------:R-:W-:Y:S01]  /*5290*/  UMOV UR12, UR36 ;  /* 0x00000024000c7c82 */ /* 0x000fe20008000000 */
[----:B------:R-:W-:Y:S01]  /*52a0*/  SEL R0, RZ, 0x1, P0 ;  /* 0x00000001ff007807 */ /* 0x000fe20000000000 */
[----:B------:R-:W-:Y:S01]  /*52b0*/  UIADD3 UR24, UPT, UPT, UR14, UR63, URZ ;  /* 0x0000003f0e187290 */ /* 0x000fe2000fffe0ff */
[----:B------:R-:W-:Y:S01]  /*52c0*/  IMAD.U32 R4, RZ, RZ, UR5 ;  /* 0x00000005ff047e24 */ /* 0x000fe2000f8e00ff */
[----:B------:R-:W-:Y:S01]  /*52d0*/  LOP3.LUT R11, R11, 0x1, RZ, 0x3c, !PT ;  /* 0x000000010b0b7812 */ /* 0x000fe200078e3cff */
[----:B------:R-:W-:Y:S01]  /*52e0*/  UMOV UR36, UR29 ;  /* 0x0000001d00247c82 */ /* 0x000fe20008000000 */
[----:B------:R-:W-:Y:S01]  /*52f0*/  LOP3.LUT R9, R9, R0, RZ, 0x3c, !PT ;  /* 0x0000000009097212 */ /* 0x000fe200078e3cff */
[----:B------:R-:W-:Y:S01]  /*5300*/  UIADD3 UR28, UPT, UPT, UR13, UR16, URZ ;  /* 0x000000100d1c7290 */ /* 0x000fe2000fffe0ff */
[----:B------:R-:W-:Y:S01]  /*5310*/  SEL R10, R10, RZ, P0 ;  /* 0x000000ff0a0a7207 */ /* 0x000fe20000000000 */
[----:B------:R-:W-:Y:S01]  /*5320*/  UPLOP3.LUT UP4, UPT, UPT, UPT, UPT, 0x80, 0x8 ;  /* 0x000000000008789c */ /* 0x000fe20003f8f070 */
[----:B------:R-:W-:Y:S01]  /*5330*/  IMAD.U32 R5, RZ, RZ, UR4 ;  /* 0x00000004ff057e24 */ /* 0x000fe2000f8e00ff */
[----:B------:R-:W-:Y:S04]  /*5340*/  @!P1 R2UR UR4, R4 ;  /* 0x00000000040492ca */ /* 0x000fe800000e0000 */
[----:B------:R-:W-:Y:S11]  /*5350*/  @!P1 R2UR UR5, R5 ;  /* 0x00000000050592ca */ /* 0x000ff600000e0000 */
[----:B------:R-:W-:Y:S02]  /*5360*/  @!UPT UIADD3 URZ, UPT, UPT, URZ, URZ, URZ ;  /* 0x000000fffffff290 */ /* 0x000fe4000fffe0ff */
[----:B------:R2:W-:Y:S01]  /*5370*/  @!UP0 UTMALDG.3D [UR8], [UR4], desc[UR6] ;  /* 0x00000608040085b4 */ /* 0x0005e20008011000 */
[----:B------:R2:W-:Y:S01]  /*5380*/  @!P1 SYNCS.ARRIVE.TRANS64.RED.A0TR RZ, [UR21+0x58], R3 ;  /* 0x00005803ffff99a7 */ /* 0x0005e20008300415 */
[----:B------:R-:W-:Y:S01]  /*5390*/  SYNCS.ARRIVE.TRANS64.RED.A1T0 RZ, [UR40], RZ ;  /* 0x000000ffffff79a7 */ /* 0x000fe20008100428 */
[----:B------:R-:W-:Y:S05]  /*53a0*/  BRA.U UP2, `(.L_x_85) ;  /* 0xfffffff102507547 */ /* 0x000fea000b83ffff */
[----:B------:R-:W-:-:S04]  /*53b0*/  SHF.L.U32 R2, R11, 0x1f, RZ ;  /* 0x0000001f0b027819 */ /* 0x000fc800000006ff */
[----:B------:R-:W3:Y:S02]  /*53c0*/  SYNCS.PHASECHK.TRANS64.TRYWAIT P0, [UR21+0x60], R2 ;  /* 0x00006002ff0075a7 */ /* 0x000ee40008001115 */
[----:B---3--:R-:W-:Y:S05]  /*53d0*/  @!P0 BRA `(.L_x_86) ;  /* 0x0000003c00d08947 */ /* 0x008fea0003800000 */
.L_x_176:
[----:B------:R-:W4:Y:S02]  /*53e0*/  SYNCS.PHASECHK.TRANS64.TRYWAIT P0, [UR21+0x68], R2 ;  /* 0x00006802ff0075a7 */ /* 0x000f240008001115 */
[----:B----4-:R-:W-:Y:S05]  /*53f0*/  @!P0 BRA `(.L_x_87) ;  /* 0x0000003c00e08947 */ /* 0x010fea0003800000 */
.L_x_178:
[----:B------:R-:W4:Y:S02]  /*5400*/  SYNCS.PHASECHK.TRANS64.TRYWAIT P0, [UR21+0x70], R2 ;  /* 0x00007002ff0075a7 */ /* 0x000f240008001115 */
[----:B----4-:R-:W-:Y:S05]  /*5410*/  @!P0 BRA `(.L_x_88) ;  /* 0x0000003c00f08947 */ /* 0x010fea0003800000 */
.L_x_180:
[----:B---3--:R-:W-:-:S07]  /*5420*/  MOV R0, UR21 ;  /* 0x0000001500007c02 */ /* 0x008fce0008000f00 */
.L_x_89:
[----:B---3--:R-:W-:-:S04]  /*5430*/  SHF.L.U32 R2, R11, 0x1f, RZ ;  /* 0x0000001f0b027819 */ /* 0x008fc800000006ff */
[----:B------:R3:W4:Y:S03]  /*5440*/  SYNCS.PHASECHK.TRANS64.TRYWAIT P0, [R0+URZ+0x78], R2 ;  /* 0x00007802000075a7 */ /* 0x00072600080011ff */
[----:B----4-:R-:W-:Y:S05]  /*5450*/  @!P0 NANOSLEEP.SYNCS 0x989680 ;  /* 0x009896800000895d */ /* 0x010fea0003900000 */
[----:B------:R-:W4:Y:S02]  /*5460*/  @!P0 SYNCS.PHASECHK.TRANS64 P0, [R0+URZ+0x78], R2 ;  /* 0x00007802000085a7 */ /* 0x000f2400080010ff */
[----:B-12-4-:R-:W-:Y:S05]  /*5470*/  @P0 EXIT ;  /* 0x000000000000094d */ /* 0x016fea0003800000 */
[----:B------:R-:W-:Y:S05]  /*5480*/  BRA `(.L_x_89) ;  /* 0xfffffffc00e87947 */ /* 0x000fea000383ffff */
.L_x_74:
[----:B------:R-:W-:-:S06]  /*5490*/  UISETP.GE.AND UP0, UPT, UR18, 0x4, UPT ;  /* 0x000000041200788c */ /* 0x000fcc000bf06270 */
[----:B------:R-:W-:-:S13]  /*54a0*/  PLOP3.LUT P0, PT, PT, PT, UP0, 0x80, 0x8 ;  /* 0x000000000008781c */ /* 0x000fda0003f0f008 */
[----:B-1----:R-:W-:Y:S05]  /*54b0*/  @!P0 EXIT ;  /* 0x000000000000894d */ /* 0x002fea0003800000 */
[----:B------:R-:W-:Y:S01]  /*54c0*/  BAR.SYNC.DEFER_BLOCKING 0x6, 0xa0 ;  /* 0x0182800000007b1d */ /* 0x000fe20000010000 */
[C---:B------:R-:W-:Y:S01]  /*54d0*/  IMAD.SHL.U32 R3, R56.reuse, 0x20, RZ ;  /* 0x0000002038037824 */ /* 0x040fe200078e00ff */
[----:B------:R-:W-:Y:S01]  /*54e0*/  SHF.R.U32.HI R6, RZ, 0x1, R56 ;  /* 0x00000001ff067819 */ /* 0x000fe20000011638 */
[C---:B------:R-:W-:Y:S01]  /*54f0*/  IMAD.SHL.U32 R2, R56.reuse, 0x10, RZ ;  /* 0x0000001038027824 */ /* 0x040fe200078e00ff */
[C---:B------:R-:W-:Y:S01]  /*5500*/  LOP3.LUT P0, RZ, R56.reuse, 0x4, RZ, 0xc0, !PT ;  /* 0x0000000438ff7812 */ /* 0x040fe2000780c0ff */
[C---:B------:R-:W-:Y:S01]  /*5510*/  IMAD.U32 R23, R56.reuse, 0x10000, RZ ;  /* 0x0001000038177824 */ /* 0x040fe200078e00ff */
[----:B------:R-:W-:Y:S01]  /*5520*/  UMOV UR44, 0x400 ;  /* 0x00000400002c7882 */ /* 0x000fe20000000000 */
[----:B------:R-:W1:Y:S01]  /*5530*/  LDCU.64 UR4, c[0x0][0x890] ;  /* 0x00011200ff0477ac */ /* 0x000e620008000a00 */
[----:B------:R-:W2:Y:S01]  /*5540*/  LDC.64 R42, c[0x0][0x8b0] ;  /* 0x00022c00ff2a7b82 */ /* 0x000ea20000000a00 */
[----:B------:R-:W-:Y:S01]  /*5550*/  LOP3.LUT R7, R3, 0xc0, RZ, 0xc0, !PT ;  /* 0x000000c003077812 */ /* 0x000fe200078ec0ff */
[----:B------:R-:W-:Y:S01]  /*5560*/  IMAD.SHL.U32 R44, R56, 0x4, RZ ;  /* 0x00000004382c7824 */ /* 0x000fe200078e00ff */
[----:B------:R-:W-:Y:S01]  /*5570*/  ULEA UR44, UR47, UR44, 0x18 ;  /* 0x0000002c2f2c7291 */ /* 0x000fe2000f8ec0ff */
[----:B------:R-:W-:Y:S01]  /*5580*/  LOP3.LUT R2, R2, 0x600, RZ, 0xc0, !PT ;  /* 0x0000060002027812 */ /* 0x000fe200078ec0ff */
[----:B------:R-:W-:Y:S01]  /*5590*/  IMAD.MOV.U32 R55, RZ, RZ, 0x20 ;  /* 0x00000020ff377424 */ /* 0x000fe200078e00ff */
[----:B------:R-:W-:Y:S01]  /*55a0*/  LOP3.LUT R6, R7, 0x8, R6, 0xf8, !PT ;  /* 0x0000000807067812 */ /* 0x000fe200078ef806 */
[----:B------:R-:W-:Y:S01]  /*55b0*/  IMAD.MOV.U32 R54, RZ, RZ, 0x1 ;  /* 0x00000001ff367424 */ /* 0x000fe200078e00ff */
[----:B------:R-:W3:Y:S01]  /*55c0*/  LDC.64 R40, c[0x0][0x8a8] ;  /* 0x00022a00ff287b82 */ /* 0x000ee20000000a00 */
[----:B------:R-:W-:Y:S01]  /*55d0*/  LOP3.LUT R2, R2, 0x20, R3, 0xf8, !PT ;  /* 0x0000002002027812 */ /* 0x000fe200078ef803 */
[----:B------:R-:W-:Y:S01]  /*55e0*/  IMAD.MOV.U32 R22, RZ, RZ, RZ ;  /* 0x000000ffff167224 */ /* 0x000fe200078e00ff */
[----:B------:R-:W-:-:S02]  /*55f0*/  LOP3.LUT R23, R23, 0x600000, RZ, 0xc0, !PT ;  /* 0x0060000017177812 */ /* 0x000fc400078ec0ff */
[----:B------:R-:W-:Y:S02]  /*5600*/  CS2R R52, SRZ ;  /* 0x0000000000347805 */ /* 0x000fe4000001ff00 */
[----:B------:R-:W-:Y:S01]  /*5610*/  LOP3.LUT R44, R6, 0x18, R44, 0x78, !PT ;  /* 0x00000018062c7812 */ /* 0x000fe200078e782c */
[----:B------:R-:W-:Y:S01]  /*5620*/  IMAD.MOV.U32 R51, RZ, RZ, RZ ;  /* 0x000000ffff337224 */ /* 0x000fe200078e00ff */
[----:B------:R-:W-:Y:S01]  /*5630*/  LOP3.LUT R2, R2, 0x100, R3, 0xf8, !PT ;  /* 0x0000010002027812 */ /* 0x000fe200078ef803 */
[----:B------:R-:W4:Y:S01]  /*5640*/  LDS R0, [UR44+0x140] ;  /* 0x0001402cff007984 */ /* 0x000f220008000800 */
[----:B-1----:R-:W-:Y:S01]  /*5650*/  IMAD.U32 R58, RZ, RZ, UR4 ;  /* 0x00000004ff3a7e24 */ /* 0x002fe2000f8e00ff */
[----:B------:R-:W-:Y:S01]  /*5660*/  UIADD3 UR4, UPT, UPT, UR44, 0x200, URZ ;  /* 0x000002002c047890 */ /* 0x000fe2000fffe0ff */
[----:B------:R-:W-:Y:S01]  /*5670*/  LOP3.LUT R44, R2, R44, RZ, 0xfc, !PT ;  /* 0x0000002c022c7212 */ /* 0x000fe200078efcff */
[----:B------:R-:W-:Y:S01]  /*5680*/  IMAD.U32 R57, RZ, RZ, UR5 ;  /* 0x00000005ff397e24 */ /* 0x000fe2000f8e00ff */
[----:B------:R-:W-:Y:S01]  /*5690*/  LOP3.LUT R56, R56, 0x60, RZ, 0xc0, !PT ;  /* 0x0000006038387812 */ /* 0x000fe200078ec0ff */
[----:B------:R-:W1:Y:S01]  /*56a0*/  LDCU UR60, c[0x0][0x370] ;  /* 0x00006e00ff3c77ac */ /* 0x000e620008000800 */
[----:B------:R-:W-:Y:S01]  /*56b0*/  SEL R55, R55, 0xffffffe0, !P0 ;  /* 0xffffffe037377807 */ /* 0x000fe20004000000 */
[----:B------:R-:W-:Y:S01]  /*56c0*/  IMAD.U32 R49, RZ, RZ, UR4 ;  /* 0x00000004ff317e24 */ /* 0x000fe2000f8e00ff */
[----:B------:R-:W1:Y:S01]  /*56d0*/  LDCU UR43, c[0x0][0xb0c] ;  /* 0x00016180ff2b77ac */ /* 0x000e620008000800 */
[----:B------:R-:W1:Y:S01]  /*56e0*/  LDCU UR39, c[0x0][0xb30] ;  /* 0x00016600ff2777ac */ /* 0x000e620008000800 */
[----:B------:R-:W1:Y:S01]  /*56f0*/  LDCU.64 UR54, c[0x0][0x888] ;  /* 0x00011100ff3677ac */ /* 0x000e620008000a00 */
[----:B------:R-:W1:Y:S01]  /*5700*/  LDCU.64 UR40, c[0x0][0xb28] ;  /* 0x00016500ff2877ac */ /* 0x000e620008000a00 */
[----:B------:R-:W1:Y:S01]  /*5710*/  LDCU.128 UR56, c[0x0][0xb10] ;  /* 0x00016200ff3877ac */ /* 0x000e620008000c00 */
[----:B------:R-:W1:Y:S01]  /*5720*/  LDCU UR53, c[0x0][0x374] ;  /* 0x00006e80ff3577ac */ /* 0x000e620008000800 */
[----:B------:R-:W-:Y:S01]  /*5730*/  UMOV UR52, URZ ;  /* 0x000000ff00347c82 */ /* 0x000fe20008000000 */
[----:B------:R-:W-:Y:S01]  /*5740*/  UMOV UR46, URZ ;  /* 0x000000ff002e7c82 */ /* 0x000fe20008000000 */
[----:B-1234-:R-:W-:-:S07]  /*5750*/  IMAD.IADD R23, R0, 0x1, R23 ;  /* 0x0000000100177824 */ /* 0x01efce00078e0217 */
.L_x_133:
[C---:B------:R-:W-:Y:S02]  /*5760*/  LEA R3, R51.reuse, UR44, 0x3 ;  /* 0x0000002c33037c11 */ /* 0x040fe4000f8e18ff */
[----:B------:R-:W-:Y:S02]  /*5770*/  SHF.L.U32 R0, R52, 0x1f, RZ ;  /* 0x0000001f34007819 */ /* 0x000fe400000006ff */
[----:B-1----:R-:W-:Y:S02]  /*5780*/  LEA R4, R51, UR44, 0x4 ;  /* 0x0000002c33047c11 */ /* 0x002fe4000f8e20ff */
[----:B------:R-:W1:Y:S02]  /*5790*/  SYNCS.PHASECHK.TRANS64.TRYWAIT P0, [R3+URZ+0x90], R0 ;  /* 0x00009000030075a7 */ /* 0x000e6400080011ff */
[----:B-12---:R-:W-:Y:S05]  /*57a0*/  @!P0 BRA `(.L_x_90) ;  /* 0x0000003c00248947 */ /* 0x006fea0003800000 */
.L_x_181:
        /* <DEDUP_REMOVED lines=8> */
[----:B--2---:R-:W-:Y:S11]  /*5830*/  LOP3.LUT P0, RZ, R6, 0x1, RZ, 0xc0, !PT ;  /* 0x0000000106ff7812 */ /* 0x004ff6000780c0ff */
[----:B------:R-:W-:Y:S02]  /*5840*/  @!UPT UIADD3 URZ, UPT, UPT, URZ, URZ, URZ ;  /* 0x000000fffffff290 */ /* 0x000fe4000fffe0ff */
[----:B---3--:R-:W-:Y:S01]  /*5850*/  VOTEU.ANY UP1, P0 ;  /* 0x0000000000ff7886 */ /* 0x008fe20000020100 */
[----:B------:R-:W-:Y:S01]  /*5860*/  PLOP3.LUT P0, PT, PT, PT, UP1, 0x80, 0x8 ;  /* 0x000000000008781c */ /* 0x000fe20003f0f018 */
[----:B------:R-:W-:Y:S11]  /*5870*/  UP2UR UR62, UPR, URZ, 0x2 ;  /* 0x00000002ff3e7883 */ /* 0x000ff60008000000 */
[----:B------:R-:W-:Y:S01]  /*5880*/  @!UPT UIADD3 URZ, UPT, UPT, URZ, URZ, URZ ;  /* 0x000000fffffff290 */ /* 0x000fe2000fffe0ff */
[----:B-1----:R-:W-:Y:S02]  /*5890*/  @P0 SHF.R.U32.HI R0, RZ, 0x10, R5 ;  /* 0x00000010ff000819 */ /* 0x002fe40000011605 */
        /* <DEDUP_REMOVED lines=12> */
[----:B------:R-:W2:Y:S01]  /*5960*/  LDCU UR12, c[0x0][0xb20] ;  /* 0x00016400ff0c77ac */ /* 0x000ea20008000800 */
[----:B------:R-:W-:Y:S02]  /*5970*/  UIMAD.WIDE.U32 UR4, UR53, UR59, URZ ;  /* 0x0000003b350472a5 */ /* 0x000fe4000f8e00ff */
[----:B------:R-:W-:Y:S02]  /*5980*/  UIMAD.WIDE.U32 UR6, UR60, UR56, URZ ;  /* 0x000000383c0672a5 */ /* 0x000fe4000f8e00ff */
[----:B------:R-:W-:Y:S02]  /*5990*/  UISETP.NE.AND UP0, UPT, UR58, 0x1, UPT ;  /* 0x000000013a00788c */ /* 0x000fe4000bf05270 */
[----:B------:R-:W-:Y:S02]  /*59a0*/  UIMAD.WIDE.U32 UR8, UR37, UR59, URZ ;  /* 0x0000003b250872a5 */ /* 0x000fe4000f8e00ff */
[----:B------:R-:W-:Y:S02]  /*59b0*/  UIMAD.WIDE.U32 UR10, UR38, UR56, URZ ;  /* 0x00000038260a72a5 */ /* 0x000fe4000f8e00ff */
[----:B------:R-:W-:Y:S02]  /*59c0*/  UISETP.NE.AND UP1, UPT, UR43, 0x1, UPT ;  /* 0x000000012b00788c */ /* 0x000fe4000bf25270 */
[----:B------:R-:W-:Y:S01]  /*59d0*/  UISETP.NE.AND UP2, UPT, UR42, 0x1, UPT ;  /* 0x000000012a00788c */ /* 0x000fe2000bf45270 */
[----:B------:R-:W-:Y:S02]  /*59e0*/  UMOV UR4, UR5 ;  /* 0x0000000500047c82 */ /* 0x000fe40008000000 */
[----:B--2---:R-:W-:Y:S03]  /*59f0*/  USHF.R.U32.HI UR5, URZ, UR12, UR4 ;  /* 0x0000000cff057299 */ /* 0x004fe60008011604 */
[----:B------:R-:W-:Y:S02]  /*5a00*/  UMOV UR4, UR7 ;  /* 0x0000000700047c82 */ /* 0x000fe40008000000 */
[----:B------:R-:W-:Y:S02]  /*5a10*/  USHF.R.U32.HI UR7, URZ, UR57, UR4 ;  /* 0x00000039ff077299 */ /* 0x000fe40008011604 */
[----:B------:R-:W-:Y:S02]  /*5a20*/  USEL UR4, UR53, UR5, !UP0 ;  /* 0x0000000535047287 */ /* 0x000fe4000c000000 */
[----:B------:R-:W-:Y:S01]  /*5a30*/  USEL UR7, UR60, UR7, !UP1 ;  /* 0x000000073c077287 */ /* 0x000fe2000c800000 */
[----:B------:R-:W-:Y:S01]  /*5a40*/  UMOV UR5, UR9 ;  /* 0x0000000900057c82 */ /* 0x000fe20008000000 */
[----:B------:R-:W-:Y:S02]  /*5a50*/  UIMAD.WIDE.U32 UR8, UR4, UR40, URZ ;  /* 0x00000028040872a5 */ /* 0x000fe4000f8e00ff */
[----:B------:R-:W-:Y:S03]  /*5a60*/  USHF.R.U32.HI UR6, URZ, UR12, UR5 ;  /* 0x0000000cff067299 */ /* 0x000fe60008011605 */
[----:B------:R-:W-:Y:S01]  /*5a70*/  UMOV UR5, UR11 ;  /* 0x0000000b00057c82 */ /* 0x000fe20008000000 */
[----:B------:R-:W-:Y:S02]  /*5a80*/  UIMAD.WIDE.U32 UR10, UR7, UR40, URZ ;  /* 0x00000028070a72a5 */ /* 0x000fe4000f8e00ff */
[----:B------:R-:W-:Y:S02]  /*5a90*/  USHF.R.U32.HI UR12, URZ, UR57, UR5 ;  /* 0x00000039ff0c7299 */ /* 0x000fe40008011605 */
[----:B------:R-:W-:Y:S01]  /*5aa0*/  USEL UR6, UR37, UR6, !UP0 ;  /* 0x0000000625067287 */ /* 0x000fe2000c000000 */
[----:B------:R-:W-:Y:S02]  /*5ab0*/  UMOV UR5, UR9 ;  /* 0x0000000900057c82 */ /* 0x000fe40008000000 */
[----:B------:R-:W-:Y:S01]  /*5ac0*/  UMOV UR10, UR11 ;  /* 0x0000000b000a7c82 */ /* 0x000fe20008000000 */
[----:B------:R-:W-:Y:S02]  /*5ad0*/  @UP2 USHF.R.U32.HI UR4, URZ, UR41, UR5 ;  /* 0x00000029ff042299 */ /* 0x000fe40008011605 */
[----:B------:R-:W-:Y:S02]  /*5ae0*/  @UP2 USHF.R.U32.HI UR7, URZ, UR41, UR10 ;  /* 0x00000029ff072299 */ /* 0x000fe4000801160a */
[----:B------:R-:W-:Y:S02]  /*5af0*/  UIMAD UR4, UR42, UR4, URZ ;  /* 0x000000042a0472a4 */ /* 0x000fe4000f8e02ff */
[----:B------:R-:W-:Y:S02]  /*5b00*/  UIMAD.WIDE.U32 UR10, UR6, UR40, URZ ;  /* 0x00000028060a72a5 */ /* 0x000fe4000f8e00ff */
[----:B------:R-:W-:Y:S02]  /*5b10*/  USEL UR5, UR38, UR12, !UP1 ;  /* 0x0000000c26057287 */ /* 0x000fe4000c800000 */
[----:B------:R-:W-:Y:S02]  /*5b20*/  UIMAD UR8, UR42, UR7, URZ ;  /* 0x000000072a0872a4 */ /* 0x000fe4000f8e02ff */
[----:B------:R-:W-:Y:S03]  /*5b30*/  UISETP.GE.AND UP0, UPT, UR6, UR4, UPT ;  /* 0x000000040600728c */ /* 0x000fe6000bf06270 */
[----:B------:R-:W-:Y:S01]  /*5b40*/  UMOV UR4, UR11 ;  /* 0x0000000b00047c82 */ /* 0x000fe20008000000 */
[----:B------:R-:W-:Y:S02]  /*5b50*/  UISETP.GE.OR UP0, UPT, UR5, UR8, UP0 ;  /* 0x000000080500728c */ /* 0x000fe40008706670 */
[----:B------:R-:W-:Y:S02]  /*5b60*/  USHF.R.U32.HI UR4, URZ, UR41, UR4 ;  /* 0x00000029ff047299 */ /* 0x000fe40008011604 */
[----:B------:R-:W-:Y:S02]  /*5b70*/  UIMAD.WIDE.U32 UR8, UR5, UR40, URZ ;  /* 0x00000028050872a5 */ /* 0x000fe4000f8e00ff */
[----:B------:R-:W-:Y:S02]  /*5b80*/  USEL UR11, UR6, UR4, !UP2 ;  /* 0x00000004060b7287 */ /* 0x000fe4000d000000 */
[----:B------:R-:W-:Y:S02]  /*5b90*/  UIADD3 UR8, UPT, UPT, -UR5, URZ, URZ ;  /* 0x000000ff05087290 */ /* 0x000fe4000fffe1ff */
[----:B------:R-:W-:Y:S01]  /*5ba0*/  UIADD3 UR10, UPT, UPT, -UR11, URZ, URZ ;  /* 0x000000ff0b0a7290 */ /* 0x000fe2000fffe1ff */
[----:B------:R-:W-:Y:S01]  /*5bb0*/  @!UP0 UMOV UR4, UR9 ;  /* 0x0000000900048c82 */ /* 0x000fe20008000000 */
[----:B------:R-:W-:Y:S02]  /*5bc0*/  UIADD3 UR9, UPT, UPT, -UR6, URZ, URZ ;  /* 0x000000ff06097290 */ /* 0x000fe4000fffe1ff */
[----:B------:R-:W-:Y:S02]  /*5bd0*/  @!UP0 USHF.R.U32.HI UR4, URZ, UR41, UR4 ;  /* 0x00000029ff048299 */ /* 0x000fe40008011604 */
[----:B------:R-:W-:Y:S02]  /*5be0*/  UIMAD UR10, UR42, UR10, UR6 ;  /* 0x0000000a2a0a72a4 */ /* 0x000fe4000f8e0206 */
[----:B------:R-:W-:Y:S04]  /*5bf0*/  @!UP0 USEL UR4, UR5, UR4, !UP2 ;  /* 0x0000000405048287 */ /* 0x000fe8000d000000 */
[----:B------:R-:W-:Y:S02]  /*5c00*/  @!UP0 UIMAD UR10, UR7, UR10, UR4 ;  /* 0x0000000a070a82a4 */ /* 0x000fe4000f8e0204 */
[----:B------:R-:W-:Y:S02]  /*5c10*/  @!UP0 UIADD3 UR11, UPT, UPT, UR11, -UR4, URZ ;  /* 0x800000040b0b8290 */ /* 0x000fe4000fffe0ff */
[----:B------:R-:W-:Y:S02]  /*5c20*/  UIMAD UR7, UR43, UR8, UR38 ;  /* 0x000000082b0772a4 */ /* 0x000fe4000f8e0226 */
[----:B------:R-:W-:Y:S02]  /*5c30*/  @!UP0 UIMAD UR6, UR11, UR42, UR5 ;  /* 0x0000002a0b0682a4 */ /* 0x000fe4000f8e0205 */
[----:B------:R-:W-:Y:S01]  /*5c40*/  UIMAD UR4, UR58, UR9, UR37 ;  /* 0x000000093a0472a4 */ /* 0x000fe2000f8e0225 */
[----:B------:R-:W-:Y:S02]  /*5c50*/  @!UP0 UMOV UR5, UR10 ;  /* 0x0000000a00058c82 */ /* 0x000fe40008000000 */
[----:B------:R-:W-:Y:S02]  /*5c60*/  UIMAD UR38, UR5, UR43, UR7 ;  /* 0x0000002b052672a4 */ /* 0x000fe4000f8e0207 */
[----:B------:R-:W-:Y:S11]  /*5c70*/  UIMAD UR37, UR6, UR58, UR4 ;  /* 0x0000003a062572a4 */ /* 0x000ff6000f8e0204 */
[----:B------:R-:W-:Y:S01]  /*5c80*/  @!UPT UIADD3 URZ, UPT, UPT, URZ, URZ, URZ ;  /* 0x000000fffffff290 */ /* 0x000fe2000fffe0ff */
.L_x_91:
[----:B------:R-:W-:Y:S01]  /*5c90*/  UISETP.NE.AND UP0, UPT, UR39, 0x1, UPT ;  /* 0x000000012700788c */ /* 0x000fe2000bf05270 */
[----:B------:R-:W-:Y:S01]  /*5ca0*/  LOP3.LUT P0, RZ, R49, 0x1b0, RZ, 0xc0, !PT ;  /* 0x000001b031ff7812 */ /* 0x000fe2000780c0ff */
[----:B------:R-:W-:Y:S01]  /*5cb0*/  USHF.L.U32 UR50, UR24, 0x6, URZ ;  /* 0x0000000618327899 */ /* 0x000fe200080006ff */
[----:B------:R-:W-:Y:S01]  /*5cc0*/  BSSY.RECONVERGENT B6, `(.L_x_92) ;  /* 0x0000034000067945 */ /* 0x000fe20003800200 */
[----:B------:R-:W-:Y:S01]  /*5cd0*/  USHF.L.U32 UR49, UR28, 0x7, URZ ;  /* 0x000000071c317899 */ /* 0x000fe200080006ff */
[----:B------:R-:W-:Y:S06]  /*5ce0*/  IADD3 R51, PT, PT, R51, 0x1, RZ ;  /* 0x0000000133337810 */ /* 0x000fec0007ffe0ff */
[----:B------:R-:W2:Y:S01]  /*5cf0*/  @!UP0 LDCU.128 UR12, c[0x0][0xb10] ;  /* 0x00016200ff0c87ac */ /* 0x000ea20008000c00 */
[----:B------:R-:W3:Y:S01]  /*5d00*/  @!UP0 LDCU UR5, c[0x0][0xb0c] ;  /* 0x00016180ff0587ac */ /* 0x000ee20008000800 */
[----:B------:R-:W4:Y:S01]  /*5d10*/  @!UP0 LDCU UR10, c[0x0][0xb20] ;  /* 0x00016400ff0a87ac */ /* 0x000f220008000800 */
[----:B--2---:R-:W-:Y:S02]  /*5d20*/  UIMAD.WIDE.U32 UR8, UR38, UR12, URZ ;  /* 0x0000000c260872a5 */ /* 0x004fe4000f8e00ff */
[----:B------:R-:W-:Y:S02]  /*5d30*/  UIMAD.WIDE.U32 UR6, UR37, UR15, URZ ;  /* 0x0000000f250672a5 */ /* 0x000fe4000f8e00ff */
[----:B------:R-:W-:Y:S03]  /*5d40*/  @!UP0 UISETP.NE.AND UP1, UPT, UR14, 0x1, UPT ;  /* 0x000000010e00888c */ /* 0x000fe6000bf25270 */
[----:B------:R-:W-:Y:S01]  /*5d50*/  @!UP0 UMOV UR4, UR9 ;  /* 0x0000000900048c82 */ /* 0x000fe20008000000 */
[----:B---3--:R-:W-:Y:S02]  /*5d60*/  @!UP0 UISETP.NE.AND UP2, UPT, UR5, 0x1, UPT ;  /* 0x000000010500888c */ /* 0x008fe4000bf45270 */
[----:B------:R-:W-:Y:S01]  /*5d70*/  @!UP0 USHF.R.U32.HI UR4, URZ, UR13, UR4 ;  /* 0x0000000dff048299 */ /* 0x000fe20008011604 */
[----:B------:R-:W-:Y:S02]  /*5d80*/  @!UP0 UMOV UR6, UR7 ;  /* 0x0000000700068c82 */ /* 0x000fe40008000000 */
[----:B----4-:R-:W-:Y:S02]  /*5d90*/  @!UP0 USHF.R.U32.HI UR6, URZ, UR10, UR6 ;  /* 0x0000000aff068299 */ /* 0x010fe40008011606 */
[----:B------:R-:W-:Y:S02]  /*5da0*/  @!UP0 USEL UR7, UR38, UR4, !UP2 ;  /* 0x0000000426078287 */ /* 0x000fe4000d000000 */
[----:B------:R-:W-:Y:S04]  /*5db0*/  @!UP0 USEL UR6, UR37, UR6, !UP1 ;  /* 0x0000000625068287 */ /* 0x000fe8000c800000 */
[----:B------:R-:W-:Y:S02]  /*5dc0*/  @!UP0 UIADD3 UR4, UPT, UPT, -UR7, UR6, URZ ;  /* 0x0000000607048290 */ /* 0x000fe4000fffe1ff */
[----:B------:R-:W-:Y:S02]  /*5dd0*/  @!UP0 UIADD3 UR6, UPT, UPT, UR7, -UR6, URZ ;  /* 0x8000000607068290 */ /* 0x000fe4000fffe0ff */
[----:B------:R-:W-:Y:S02]  /*5de0*/  @!UP0 UIMAD UR38, UR4, UR5, UR38 ;  /* 0x00000005042682a4 */ /* 0x000fe4000f8e0226 */
[----:B------:R-:W-:Y:S01]  /*5df0*/  @!UP0 UIMAD UR37, UR6, UR14, UR37 ;  /* 0x0000000e062582a4 */ /* 0x000fe2000f8e0225 */
[----:B------:R-:W-:Y:S11]  /*5e00*/  @!P0 BRA `(.L_x_93) ;  /* 0x00000000007c8947 */ /* 0x000ff60003800000 */
[----:B------:R-:W2:Y:S01]  /*5e10*/  LDCU.64 UR8, c[0x4][0x80] ;  /* 0x01001000ff0877ac */ /* 0x000ea20008000a00 */
[----:B------:R-:W-:Y:S01]  /*5e20*/  MOV R2, 0x0 ;  /* 0x0000000000027802 */ /* 0x000fe20000000f00 */
[----:B------:R-:W-:Y:S02]  /*5e30*/  HFMA2 R12, -RZ, RZ, 0, 5.9604644775390625e-08 ;  /* 0x00000001ff0c7431 */ /* 0x000fe400000001ff */
[----:B------:R-:W-:Y:S01]  /*5e40*/  IMAD.MOV.U32 R8, RZ, RZ, 0x70 ;  /* 0x00000070ff087424 */ /* 0x000fe200078e00ff */
[----:B------:R3:W4:Y:S01]  /*5e50*/  LDC.64 R14, c[0x4][R2] ;  /* 0x01000000020e7b82 */ /* 0x0007220000000a00 */
[----:B------:R-:W1:Y:S01]  /*5e60*/  LDCU.64 UR6, c[0x4][0x88] ;  /* 0x01001100ff0677ac */ /* 0x000e620008000a00 */
[----:B------:R-:W-:Y:S01]  /*5e70*/  IMAD.MOV.U32 R13, RZ, RZ, RZ ;  /* 0x000000ffff0d7224 */ /* 0x000fe200078e00ff */
[----:B------:R-:W1:Y:S01]  /*5e80*/  LDCU.64 UR4, c[0x4][0x8] ;  /* 0x01000100ff0477ac */ /* 0x000e620008000a00 */
[----:B--2---:R-:W-:Y:S01]  /*5e90*/  MOV R5, UR9 ;  /* 0x0000000900057c02 */ /* 0x004fe20008000f00 */
[----:B------:R-:W-:Y:S01]  /*5ea0*/  IMAD.U32 R4, RZ, RZ, UR8 ;  /* 0x00000008ff047e24 */ /* 0x000fe2000f8e00ff */
[----:B-1----:R-:W-:Y:S01]  /*5eb0*/  MOV R7, UR7 ;  /* 0x0000000700077c02 */ /* 0x002fe20008000f00 */
[----:B------:R-:W-:Y:S01]  /*5ec0*/  IMAD.U32 R6, RZ, RZ, UR6 ;  /* 0x00000006ff067e24 */ /* 0x000fe2000f8e00ff */
[----:B------:R-:W-:Y:S01]  /*5ed0*/  MOV R11, UR5 ;  /* 0x00000005000b7c02 */ /* 0x000fe20008000f00 */
[----:B------:R-:W-:Y:S02]  /*5ee0*/  IMAD.U32 R10, RZ, RZ, UR4 ;  /* 0x00000004ff0a7e24 */ /* 0x000fe4000f8e00ff */
[----:B------:R-:W-:Y:S07]  /*5ef0*/  LEPC R20, `(.L_x_94) ;  /* 0x000000001014794e */ /* 0x000fee0000000000 */
[----:B---345:R-:W-:Y:S05]  /*5f00*/  CALL.ABS.NOINC R14 ;  /* 0x000000000e007343 */ /* 0x038fea0003c00000 */
.L_x_94:
[----:B------:R-:W1:Y:S01]  /*5f10*/  LDCU.64 UR8, c[0x4][0x80] ;  /* 0x01001000ff0877ac */ /* 0x000e620008000a00 */
[----:B------:R-:W2:Y:S01]  /*5f20*/  LDC.64 R2, c[0x4][R2] ;  /* 0x0100000002027b82 */ /* 0x000ea20000000a00 */
[----:B------:R-:W-:Y:S02]  /*5f30*/  HFMA2 R12, -RZ, RZ, 0, 5.9604644775390625e-08 ;  /* 0x00000001ff0c7431 */ /* 0x000fe400000001ff */
[----:B------:R-:W-:Y:S02]  /*5f40*/  IMAD.MOV.U32 R8, RZ, RZ, 0x70 ;  /* 0x00000070ff087424 */ /* 0x000fe400078e00ff */
[----:B------:R-:W-:Y:S01]  /*5f50*/  IMAD.MOV.U32 R13, RZ, RZ, RZ ;  /* 0x000000ffff0d7224 */ /* 0x000fe200078e00ff */
[----:B------:R-:W3:Y:S01]  /*5f60*/  LDCU.64 UR6, c[0x4][0x88] ;  /* 0x01001100ff0677ac */ /* 0x000ee20008000a00 */
[----:B------:R-:W4:Y:S01]  /*5f70*/  LDCU.64 UR4, c[0x4][0x8] ;  /* 0x01000100ff0477ac */ /* 0x000f220008000a00 */
[----:B-1----:R-:W-:Y:S02]  /*5f80*/  MOV R4, UR8 ;  /* 0x0000000800047c02 */ /* 0x002fe40008000f00 */
[----:B------:R-:W-:Y:S02]  /*5f90*/  MOV R5, UR9 ;  /* 0x0000000900057c02 */ /* 0x000fe40008000f00 */
[----:B---3--:R-:W-:Y:S01]  /*5fa0*/  MOV R7, UR7 ;  /* 0x0000000700077c02 */ /* 0x008fe20008000f00 */
[----:B------:R-:W-:Y:S01]  /*5fb0*/  IMAD.U32 R6, RZ, RZ, UR6 ;  /* 0x00000006ff067e24 */ /* 0x000fe2000f8e00ff */
[----:B----4-:R-:W-:Y:S01]  /*5fc0*/  MOV R11, UR5 ;  /* 0x00000005000b7c02 */ /* 0x010fe20008000f00 */
[----:B------:R-:W-:Y:S02]  /*5fd0*/  IMAD.U32 R10, RZ, RZ, UR4 ;  /* 0x00000004ff0a7e24 */ /* 0x000fe4000f8e00ff */
[----:B------:R-:W-:Y:S07]  /*5fe0*/  LEPC R20, `(.L_x_93) ;  /* 0x000000001014794e */ /* 0x000fee0000000000 */
[----:B--2---:R-:W-:Y:S05]  /*5ff0*/  CALL.ABS.NOINC R2 ;  /* 0x0000000002007343 */ /* 0x004fea0003c00000 */
.L_x_93:
[----:B------:R-:W-:Y:S05]  /*6000*/  BSYNC.RECONVERGENT B6 ;  /* 0x0000000000067941 */ /* 0x000fea0003800200 */
.L_x_92:
[----:B------:R-:W-:Y:S02]  /*6010*/  R2UR UR6, R48 ;  /* 0x00000000300672ca */ /* 0x000fe400000e0000 */
[----:B------:R-:W-:Y:S02]  /*6020*/  R2UR UR5, R58 ;  /* 0x000000003a0572ca */ /* 0x000fe400000e0000 */
[----:B------:R-:W-:Y:S02]  /*6030*/  R2UR UR4, R57 ;  /* 0x00000000390472ca */ /* 0x000fe400000e0000 */
[----:B------:R-:W-:Y:S02]  /*6040*/  ISETP.NE.U32.AND P4, PT, R42, RZ, PT ;  /* 0x000000ff2a00720c */ /* 0x000fe40003f85070 */
[----:B------:R-:W-:Y:S02]  /*6050*/  ISETP.NE.U32.AND P2, PT, RZ, UR54, PT ;  /* 0x00000036ff007c0c */ /* 0x000fe4000bf45070 */
[----:B------:R-:W-:Y:S02]  /*6060*/  ISETP.NE.AND.EX P4, PT, R43, RZ, PT, P4 ;  /* 0x000000ff2b00720c */ /* 0x000fe40003f85340 */
[----:B------:R-:W-:Y:S01]  /*6070*/  ISETP.NE.AND.EX P2, PT, RZ, UR55, PT, P2 ;  /* 0x00000037ff007c0c */ /* 0x000fe2000bf45320 */
[----:B------:R-:W-:Y:S02]  /*6080*/  UISETP.NE.AND UP2, UPT, UR6, URZ, UPT ;  /* 0x000000ff0600728c */ /* 0x000fe4000bf45270 */
[----:B------:R-:W-:Y:S04]  /*6090*/  UISETP.NE.U32.AND UP0, UPT, UR5, URZ, UPT ;  /* 0x000000ff0500728c */ /* 0x000fe8000bf05070 */
[----:B------:R-:W-:Y:S01]  /*60a0*/  UISETP.NE.AND.EX UP1, UPT, UR4, URZ, UPT, UP0 ;  /* 0x000000ff0400728c */ /* 0x000fe2000bf25300 */
[----:B------:R-:W-:Y:S01]  /*60b0*/  PLOP3.LUT P1, PT, PT, PT, UP2, 0x80, 0x8 ;  /* 0x000000000008781c */ /* 0x000fe20003f2f028 */
[----:B------:R-:W-:Y:S03]  /*60c0*/  UPLOP3.LUT UP0, UPT, UPT, UPT, UPT, 0x40, 0x4 ;  /* 0x000000000004789c */ /* 0x000fe60003f0e870 */
[----:B------:R-:W-:Y:S06]  /*60d0*/  @UP2 UPLOP3.LUT UP0, UPT, UPT, UPT, UP1, 0x80, 0x8 ;  /* 0x000000000008289c */ /* 0x000fec0003f0f010 */
[----:B------:R-:W-:Y:S01]  /*60e0*/  PLOP3.LUT P0, PT, PT, PT, UP0, 0x80, 0x8 ;  /* 0x000000000008781c */ /* 0x000fe20003f0f008 */
[----:B------:R-:W-:Y:S01]  /*60f0*/  @!UPT UIADD3 URZ, UPT, UPT, URZ, URZ, URZ ;  /* 0x000000fffffff290 */ /* 0x000fe2000fffe0ff */
[----:B------:R-:W-:Y:S11]  /*6100*/  BRA.U !UP1, `(.L_x_95) ;  /* 0x0000000109407547 */ /* 0x000ff6000b800000 */
[----:B------:R-:W-:Y:S01]  /*6110*/  UISETP.NE.U32.AND UP0, UPT, UR54, URZ, UPT ;  /* 0x000000ff3600728c */ /* 0x000fe2000bf05070 */
[----:B------:R-:W-:Y:S01]  /*6120*/  R2UR UR6, R58 ;  /* 0x000000003a0672ca */ /* 0x000fe200000e0000 */
[----:B------:R-:W2:Y:S01]  /*6130*/  LDCU.64 UR8, c[0x0][0x358] ;  /* 0x00006b00ff0877ac */ /* 0x000ea20008000a00 */
[----:B------:R-:W-:Y:S02]  /*6140*/  HFMA2 R45, -RZ, RZ, 0, 5.9604644775390625e-08 ;  /* 0x00000001ff2d7431 */ /* 0x000fe400000001ff */
[----:B-1----:R-:W-:Y:S01]  /*6150*/  IMAD.MOV.U32 R0, RZ, RZ, 0x1 ;  /* 0x00000001ff007424 */ /* 0x002fe200078e00ff */
[----:B------:R-:W-:Y:S06]  /*6160*/  UISETP.NE.AND.EX UP0, UPT, UR55, URZ, UPT, UP0 ;  /* 0x000000ff3700728c */ /* 0x000fec000bf05300 */
[----:B------:R-:W-:Y:S05]  /*6170*/  PLOP3.LUT P3, PT, PT, PT, UP0, 0x80, 0x8 ;  /* 0x000000000008781c */ /* 0x000fea0003f6f008 */
[----:B------:R-:W1:Y:S01]  /*6180*/  @UP0 LDCU.64 UR4, c[0x0][0x888] ;  /* 0x00011100ff0407ac */ /* 0x000e620008000a00 */
[----:B------:R-:W-:Y:S07]  /*6190*/  @UP0 UIMAD UR6, UR36, UR6, URZ ;  /* 0x00000006240602a4 */ /* 0x000fee000f8e02ff */
[----:B------:R-:W-:Y:S01]  /*61a0*/  @!P3 PRMT R45, R0, 0x7610, R45 ;  /* 0x00007610002db816 */ /* 0x000fe2000000002d */
[----:B-1----:R-:W-:Y:S06]  /*61b0*/  @UP0 UIMAD.WIDE UR4, UR6, 0x4, UR4 ;  /* 0x00000004060408a5 */ /* 0x002fec000f8e0204 */
[----:B------:R-:W-:Y:S02]  /*61c0*/  IMAD.U32 R2, RZ, RZ, UR4 ;  /* 0x00000004ff027e24 */ /* 0x000fe4000f8e00ff */
[----:B------:R-:W-:Y:S03]  /*61d0*/  IMAD.U32 R3, RZ, RZ, UR5 ;  /* 0x00000005ff037e24 */ /* 0x000fe6000f8e00ff */
[----:B------:R-:W1:Y:S02]  /*61e0*/  @!UP0 LDCU UR4, c[0x0][0x880] ;  /* 0x00011000ff0487ac */ /* 0x000e640008000800 */
[----:B--2--5:R2:W5:Y:S02]  /*61f0*/  @P3 LDG.E R27, desc[UR8][R2.64] ;  /* 0x00000008021b3981 */ /* 0x024564000c1e1900 */
[----:B-12---:R-:W-:Y:S02]  /*6200*/  @!P3 MOV R27, UR4 ;  /* 0x00000004001bbc02 */ /* 0x006fe40008000f00 */
.L_x_95:
[----:B------:R-:W-:Y:S05]  /*6210*/  @!P4 BRA `(.L_x_96) ;  /* 0x000000000024c947 */ /* 0x000fea0003800000 */
[----:B------:R-:W-:Y:S01]  /*6220*/  ISETP.NE.U32.AND P3, PT, R40, RZ, PT ;  /* 0x000000ff2800720c */ /* 0x000fe20003f65070 */
[----:B------:R-:W2:Y:S03]  /*6230*/  LDCU.64 UR4, c[0x0][0x358] ;  /* 0x00006b00ff0477ac */ /* 0x000ea60008000a00 */
[----:B------:R-:W-:Y:S11]  /*6240*/  ISETP.NE.AND.EX P3, PT, R41, RZ, PT, P3 ;  /* 0x000000ff2900720c */ /* 0x000ff60003f65330 */
[----:B------:R-:W-:Y:S02]  /*6250*/  @!UPT UIADD3 URZ, UPT, UPT, URZ, URZ, URZ ;  /* 0x000000fffffff290 */ /* 0x000fe4000fffe0ff */
[----:B------:R-:W3:Y:S01]  /*6260*/  @P3 LDC.64 R2, c[0x0][0x8a8] ;  /* 0x00022a00ff023b82 */ /* 0x000ee20000000a00 */
[----:B-1----:R-:W-:Y:S04]  /*6270*/  @P3 IMAD R0, R42, UR36, RZ ;  /* 0x000000242a003c24 */ /* 0x002fe8000f8e02ff */
[----:B---3--:R-:W-:Y:S05]  /*6280*/  @P3 IMAD.WIDE R2, R0, 0x4, R2 ;  /* 0x0000000400023825 */ /* 0x008fea00078e0202 */
[----:B--2--5:R2:W5:Y:S02]  /*6290*/  @P3 LDG.E R24, desc[UR4][R2.64] ;  /* 0x0000000402183981 */ /* 0x024564000c1e1900 */
[----:B--2---:R-:W3:Y:S02]  /*62a0*/  @!P3 LDC R24, c[0x0][0x8a0] ;  /* 0x00022800ff18bb82 */ /* 0x004ee40000000800 */
.L_x_96:
[----:B-----5:R-:W-:Y:S01]  /*62b0*/  FSETP.NEU.AND P3, PT, R27, RZ, PT ;  /* 0x000000ff1b00720b */ /* 0x020fe20003f6d000 */
[----:B------:R-:W-:Y:S01]  /*62c0*/  IMAD.SHL.U32 R63, R44, 0x2, RZ ;  /* 0x000000022c3f7824 */ /* 0x000fe200078e00ff */
[----:B------:R-:W-:Y:S01]  /*62d0*/  SEL R4, RZ, 0xffffffff, P2 ;  /* 0xffffffffff047807 */ /* 0x000fe20001000000 */
[----:B------:R-:W-:Y:S01]  /*62e0*/  BSSY B1, `(.L_x_97) ;  /* 0x0000036000017945 */ /* 0x000fe20003800000 */
[----:B------:R-:W-:Y:S01]  /*62f0*/  @P1 LOP3.LUT P2, RZ, R45, 0xff, RZ, 0xc0, !PT ;  /* 0x000000ff2dff1812 */ /* 0x000fe2000784c0ff */
[----:B------:R-:W-:Y:S01]  /*6300*/  VIADD R61, R63, UR44 ;  /* 0x0000002c3f3d7c36 */ /* 0x000fe20008000000 */
[----:B-1----:R-:W-:Y:S01]  /*6310*/  @P1 SEL R0, RZ, 0xffffffff, P3 ;  /* 0xffffffffff001807 */ /* 0x002fe20001800000 */
[----:B------:R-:W-:Y:S01]  /*6320*/  IMAD.MOV.U32 R64, RZ, RZ, 0x1 ;  /* 0x00000001ff407424 */ /* 0x000fe200078e00ff */
[----:B------:R-:W-:Y:S01]  /*6330*/  LOP3.LUT R54, R54, 0x1, RZ, 0x3c, !PT ;  /* 0x0000000136367812 */ /* 0x000fe200078e3cff */
[----:B------:R-:W-:Y:S01]  /*6340*/  IMAD.MOV.U32 R62, RZ, RZ, RZ ;  /* 0x000000ffff3e7224 */ /* 0x000fe200078e00ff */
[----:B------:R-:W-:Y:S02]  /*6350*/  @P0 SEL R0, R4, R0, !P2 ;  /* 0x0000000004000207 */ /* 0x000fe40005000000 */
[----:B------:R-:W-:Y:S02]  /*6360*/  CS2R R38, SRZ ;  /* 0x0000000000267805 */ /* 0x000fe4000001ff00 */
[----:B------:R-:W-:Y:S02]  /*6370*/  LEA R26, R22, UR44, 0x3 ;  /* 0x0000002c161a7c11 */ /* 0x000fe4000f8e18ff */
[----:B------:R-:W-:Y:S02]  /*6380*/  CS2R R36, SRZ ;  /* 0x0000000000247805 */ /* 0x000fe4000001ff00 */
[----:B------:R-:W-:Y:S02]  /*6390*/  @P1 LOP3.LUT R0, R0, 0x1, RZ, 0xc0, !PT ;  /* 0x0000000100001812 */ /* 0x000fe400078ec0ff */
[----:B------:R-:W-:Y:S02]  /*63a0*/  CS2R R30, SRZ ;  /* 0x00000000001e7805 */ /* 0x000fe4000001ff00 */
[----:B------:R-:W-:Y:S02]  /*63b0*/  SHF.L.U32 R2, R53, 0x1f, RZ ;  /* 0x0000001f35027819 */ /* 0x000fe400000006ff */
[----:B------:R-:W-:Y:S02]  /*63c0*/  CS2R R28, SRZ ;  /* 0x00000000001c7805 */ /* 0x000fe4000001ff00 */
[----:B------:R-:W-:Y:S01]  /*63d0*/  ISETP.NE.U32.OR P5, PT, R0, 0x1, !P1 ;  /* 0x000000010000780c */ /* 0x000fe20004fa5470 */
[----:B------:R-:W-:Y:S01]  /*63e0*/  IMAD.IADD R60, R55, 0x1, R61 ;  /* 0x00000001373c7824 */ /* 0x000fe200078e023d */
[----:B------:R-:W-:Y:S02]  /*63f0*/  PLOP3.LUT P2, PT, PT, PT, UP1, 0x80, 0x8 ;  /* 0x000000000008781c */ /* 0x000fe40003f4f018 */
[----:B------:R-:W-:Y:S02]  /*6400*/  LEA.HI R25, R22, R22, RZ, 0x1 ;  /* 0x0000001616197211 */ /* 0x000fe400078f08ff */
[----:B------:R-:W-:Y:S02]  /*6410*/  LOP3.LUT P4, R50, R45, 0xff, RZ, 0xc0, !PT ;  /* 0x000000ff2d327812 */ /* 0x000fe4000788c0ff */
[----:B------:R-:W-:Y:S02]  /*6420*/  SEL R3, RZ, 0xffffffff, P3 ;  /* 0xffffffffff037807 */ /* 0x000fe40001800000 */
[----:B------:R-:W-:Y:S03]  /*6430*/  P2R R59, PR, RZ, 0x20 ;  /* 0x00000020ff3b7803 */ /* 0x000fe60000000000 */
[----:B------:R-:W-:Y:S02]  /*6440*/  @P5 SHF.L.U32 R0, R54, 0x1f, RZ ;  /* 0x0000001f36005819 */ /* 0x000fe400000006ff */
[----:B------:R-:W-:Y:S02]  /*6450*/  @P2 SEL R3, R4, R3, !P4 ;  /* 0x0000000304032207 */ /* 0x000fe40006000000 */
[----:B------:R1:W2:Y:S02]  /*6460*/  @P5 SYNCS.PHASECHK.TRANS64.TRYWAIT P1, [UR44+0x40], R0 ;  /* 0x00004000ff0055a7 */ /* 0x0002a4000802112c */
[----:B------:R-:W-:Y:S04]  /*6470*/  LOP3.LUT R3, R3, 0x1, RZ, 0xc0, !PT ;  /* 0x0000000103037812 */ /* 0x000fe800078ec0ff */
[----:B------:R-:W-:Y:S04]  /*6480*/  ISETP.NE.U32.AND P2, PT, R3, 0x1, PT ;  /* 0x000000010300780c */ /* 0x000fe80003f45070 */
[----:B------:R-:W-:Y:S01]  /*6490*/  P2R R65, PR, RZ, 0x4 ;  /* 0x00000004ff417803 */ /* 0x000fe20000000000 */
[----:B------:R4:W3:Y:S01]  /*64a0*/  SYNCS.PHASECHK.TRANS64.TRYWAIT P0, [R26+URZ+0xb0], R2 ;  /* 0x0000b0021a0075a7 */ /* 0x0008e200080011ff */
[C---:B-1----:R-:W-:Y:S01]  /*64b0*/  IMAD.SHL.U32 R0, R25.reuse, 0x40, RZ ;  /* 0x0000004019007824 */ /* 0x042fe200078e00ff */
[----:B------:R-:W-:Y:S04]  /*64c0*/  LOP3.LUT R25, R25, 0xffe, RZ, 0xc0, !PT ;  /* 0x00000ffe19197812 */ /* 0x000fe800078ec0ff */
[----:B------:R-:W-:Y:S01]  /*64d0*/  LOP3.LUT R0, R0, 0xffffff80, RZ, 0xc0, !PT ;  /* 0xffffff8000007812 */ /* 0x000fe200078ec0ff */
[----:B------:R-:W-:Y:S04]  /*64e0*/  IMAD.IADD R25, R22, 0x1, -R25 ;  /* 0x0000000116197824 */ /* 0x000fe800078e0a19 */
[----:B------:R-:W-:Y:S04]  /*64f0*/  IMAD.IADD R0, R23, 0x1, R0 ;  /* 0x0000000117007824 */ /* 0x000fe800078e0200 */
[----:B------:R-:W-:Y:S01]  /*6500*/  IMAD R25, R25, 0x100000, R0 ;  /* 0x0010000019197824 */ /* 0x000fe200078e0200 */
[----:B--2---:R-:W-:Y:S01]  /*6510*/  @P5 SEL R64, RZ, 0x1, !P1 ;  /* 0x00000001ff405807 */ /* 0x004fe20004800000 */
[----:B----4-:R-:W-:Y:S06]  /*6520*/  @!P5 BRA `(.L_x_98) ;  /* 0x000000000044d947 */ /* 0x010fec0003800000 */
[----:B------:R-:W-:Y:S01]  /*6530*/  IMAD.MOV.U32 R38, RZ, RZ, RZ ;  /* 0x000000ffff267224 */ /* 0x000fe200078e00ff */
[----:B------:R-:W-:Y:S01]  /*6540*/  ISETP.NE.AND P1, PT, R64, RZ, PT ;  /* 0x000000ff4000720c */ /* 0x000fe20003f25270 */
[----:B------:R-:W-:Y:S01]  /*6550*/  BSSY B0, `(.L_x_99) ;  /* 0x0000008000007945 */ /* 0x000fe20003800000 */
[----:B------:R-:W-:Y:S02]  /*6560*/  CS2R R30, SRZ ;  /* 0x00000000001e7805 */ /* 0x000fe4000001ff00 */
[----:B------:R-:W-:Y:S02]  /*6570*/  CS2R R28, SRZ ;  /* 0x00000000001c7805 */ /* 0x000fe4000001ff00 */
[----:B------:R-:W-:Y:S07]  /*6580*/  CS2R R36, SRZ ;  /* 0x0000000000247805 */ /* 0x000fee000001ff00 */
[----:B------:R-:W-:Y:S05]  /*6590*/  @P1 BRA `(.L_x_100) ;  /* 0x00000000000c1947 */ /* 0x000fea0003800000 */
[----:B------:R-:W-:Y:S04]  /*65a0*/  SHF.L.U32 R3, R54, 0x1f, RZ ;  /* 0x0000001f36037819 */ /* 0x000fe800000006ff */
[----:B------:R-:W1:Y:S02]  /*65b0*/  SYNCS.PHASECHK.TRANS64.TRYWAIT P1, [UR44+0x40], R3 ;  /* 0x00004003ff0075a7 */ /* 0x000e64000802112c */
[----:B-1----:R-:W-:Y:S05]  /*65c0*/  @!P1 BRA `(.L_x_101) ;  /* 0x0000002c00b09947 */ /* 0x002fea0003800000 */
.L_x_100:
[----:B------:R-:W-:Y:S05]  /*65d0*/  BSYNC B0 ;  /* 0x0000000000007941 */ /* 0x000fea0003800000 */
.L_x_99:
[----:B------:R-:W-:Y:S01]  /*65e0*/  ISETP.NE.AND P1, PT, R65, RZ, PT ;  /* 0x000000ff4100720c */ /* 0x000fe20003f25270 */
[----:B------:R-:W-:Y:S11]  /*65f0*/  HFMA2 R62, -RZ, RZ, 0, 5.9604644775390625e-08 ;  /* 0x00000001ff3e7431 */ /* 0x000ff600000001ff */
[----:B------:R-:W-:Y:S01]  /*6600*/  @!UPT UIADD3 URZ, UPT, UPT, URZ, URZ, URZ ;  /* 0x000000fffffff290 */ /* 0x000fe2000fffe0ff */
[----:B------:R-:W-:Y:S05]  /*6610*/  @P1 WARPSYNC.ALL ;  /* 0x0000000000001948 */ /* 0x000fea0003800000 */
[----:B------:R2:W4:Y:S04]  /*6620*/  @P1 LDSM.16.M88.4 R28, [R63+UR44+0x200] ;  /* 0x0002002c3f1c183b */ /* 0x0005280008000200 */
[----:B------:R2:W1:Y:S02]  /*6630*/  @P1 LDSM.16.M88.4 R36, [R60+0x200] ;  /* 0x000200003c24183b */ /* 0x0004640000000200 */
.L_x_98:
[----:B------:R-:W-:Y:S05]  /*6640*/  BSYNC B1 ;  /* 0x0000000000017941 */ /* 0x000fea0003800000 */
.L_x_97:
[----:B-1----:R-:W-:Y:S04]  /*6650*/  SHF.R.U32.HI R0, RZ, 0x15, R25 ;  /* 0x00000015ff007819 */ /* 0x002fe80000011619 */
[----:B------:R-:W-:Y:S01]  /*6660*/  LOP3.LUT P1, RZ, R0, 0x3, R46, 0x48, !PT ;  /* 0x0000000300ff7812 */ /* 0x000fe2000782482e */
[----:B------:R-:W-:Y:S01]  /*6670*/  @!UPT UIADD3 URZ, UPT, UPT, URZ, URZ, URZ ;  /* 0x000000fffffff290 */ /* 0x000fe2000fffe0ff */
[----:B---3--:R-:W-:Y:S11]  /*6680*/  @P0 BRA `(.L_x_102) ;  /* 0x0000000000080947 */ /* 0x008ff60003800000 */
[----:B------:R-:W1:Y:S02]  /*6690*/  SYNCS.PHASECHK.TRANS64.TRYWAIT P0, [R26+URZ+0xb0], R2 ;  /* 0x0000b0021a0075a7 */ /* 0x000e6400080011ff */
[----:B-1----:R-:W-:Y:S05]  /*66a0*/  @!P0 BRA `(.L_x_103) ;  /* 0x0000002c00908947 */ /* 0x002fea0003800000 */
.L_x_102:
[----:B------:R-:W-:Y:S05]  /*66b0*/  @!P1 BRA `(.L_x_104) ;  /* 0x0000000000409947 */ /* 0x000fea0003800000 */
[----:B------:R-:W3:Y:S01]  /*66c0*/  LDCU.64 UR8, c[0x4][0x70] ;  /* 0x01000e00ff0877ac */ /* 0x000ee20008000a00 */
[----:B------:R-:W-:Y:S01]  /*66d0*/  MOV R3, 0x0 ;  /* 0x0000000000037802 */ /* 0x000fe20000000f00 */
[----:B------:R-:W-:Y:S02]  /*66e0*/  HFMA2 R12, -RZ, RZ, 0, 5.9604644775390625e-08 ;  /* 0x00000001ff0c7431 */ /* 0x000fe400000001ff */
[----:B------:R-:W-:Y:S02]  /*66f0*/  IMAD.MOV.U32 R8, RZ, RZ, 0x192 ;  /* 0x00000192ff087424 */ /* 0x000fe400078e00ff */
[----:B------:R-:W-:Y:S01]  /*6700*/  IMAD.MOV.U32 R13, RZ, RZ, RZ ;  /* 0x000000ffff0d7224 */ /* 0x000fe200078e00ff */
[----:B------:R-:W5:Y:S01]  /*6710*/  LDCU.64 UR6, c[0x4][0x78] ;  /* 0x01000f00ff0677ac */ /* 0x000f620008000a00 */
[----:B-1----:R-:W1:Y:S01]  /*6720*/  LDC.64 R2, c[0x4][R3] ;  /* 0x0100000003027b82 */ /* 0x002e620000000a00 */
[----:B------:R-:W2:Y:S01]  /*6730*/  LDCU.64 UR4, c[0x4][0x10] ;  /* 0x01000200ff0477ac */ /* 0x000ea20008000a00 */
[----:B---3--:R-:W-:Y:S01]  /*6740*/  MOV R5, UR9 ;  /* 0x0000000900057c02 */ /* 0x008fe20008000f00 */
[----:B------:R-:W-:Y:S01]  /*6750*/  IMAD.U32 R4, RZ, RZ, UR8 ;  /* 0x00000008ff047e24 */ /* 0x000fe2000f8e00ff */
[----:B-----5:R-:W-:Y:S01]  /*6760*/  MOV R7, UR7 ;  /* 0x0000000700077c02 */ /* 0x020fe20008000f00 */
[----:B------:R-:W-:Y:S01]  /*6770*/  IMAD.U32 R6, RZ, RZ, UR6 ;  /* 0x00000006ff067e24 */ /* 0x000fe2000f8e00ff */
[----:B--2---:R-:W-:Y:S01]  /*6780*/  MOV R11, UR5 ;  /* 0x00000005000b7c02 */ /* 0x004fe20008000f00 */
[----:B------:R-:W-:Y:S02]  /*6790*/  IMAD.U32 R10, RZ, RZ, UR4 ;  /* 0x00000004ff0a7e24 */ /* 0x000fe4000f8e00ff */
[----:B------:R-:W-:Y:S07]  /*67a0*/  LEPC R20, `(.L_x_104) ;  /* 0x000000001014794e */ /* 0x000fee0000000000 */
[----:B-1--4-:R-:W-:Y:S05]  /*67b0*/  CALL.ABS.NOINC R2 ;  /* 0x0000000002007343 */ /* 0x012fea0003c00000 */
.L_x_104:
[----:B------:R-:W-:Y:S05]  /*67c0*/  WARPSYNC.ALL ;  /* 0x0000000000007948 */ /* 0x000fea0003800000 */
[----:B------:R-:W-:Y:S01]  /*67d0*/  R2UR UR4, R25 ;  /* 0x00000000190472ca */ /* 0x000fe200000e0000 */
[--C-:B----4-:R-:W-:Y:S01]  /*67e0*/  HADD2.F32 R3, -RZ, R28.reuse.H0_H0 ;  /* 0x2000001cff037230 */ /* 0x110fe20000004100 */
[----:B------:R-:W-:Y:S01]  /*67f0*/  ISETP.NE.AND P0, PT, R56, RZ, PT ;  /* 0x000000ff3800720c */ /* 0x000fe20003f05270 */
[--C-:B------:R-:W-:Y:S01]  /*6800*/  HADD2.F32 R20, -RZ, R29.reuse.H0_H0 ;  /* 0x2000001dff147230 */ /* 0x100fe20000004100 */
[----:B------:R-:W-:Y:S01]  /*6810*/  BSSY.RECONVERGENT B0, `(.L_x_105) ;  /* 0x000004c000007945 */ /* 0x000fe20003800200 */
[----:B------:R-:W-:Y:S08]  /*6820*/  HADD2.F32 R21, -RZ, R29.H1_H1 ;  /* 0x3000001dff157230 */ /* 0x000ff00000004100 */
[----:B------:R-:W3:Y:S02]  /*6830*/  LDTM.16dp256bit.x4 R4, tmem[UR4] ;  /* 0x00000004000479ee */ /* 0x000ee40008120000 */
[C---:B---3--:R-:W-:Y:S01]  /*6840*/  FMUL R0, R24.reuse, R4 ;  /* 0x0000000418007220 */ /* 0x048fe20000400000 */
[----:B------:R-:W-:Y:S02]  /*6850*/  HADD2.F32 R4, -RZ, R28.H1_H1 ;  /* 0x3000001cff047230 */ /* 0x000fe40000004100 */
[C---:B-1----:R-:W-:Y:S01]  /*6860*/  FMUL R2, R24.reuse, R5 ;  /* 0x0000000518027220 */ /* 0x042fe20000400000 */
[C---:B------:R-:W-:Y:S01]  /*6870*/  FMUL R7, R24.reuse, R7 ;  /* 0x0000000718077220 */ /* 0x040fe20000400000 */
[C---:B------:R-:W-:Y:S01]  /*6880*/  FFMA R0, R27.reuse, R3, R0 ;  /* 0x000000031b007223 */ /* 0x040fe20000000000 */
[C---:B------:R-:W-:Y:S01]  /*6890*/  FMUL R3, R24.reuse, R6 ;  /* 0x0000000618037220 */ /* 0x040fe20000400000 */
[C---:B------:R-:W-:Y:S01]  /*68a0*/  FFMA R2, R27.reuse, R4, R2 ;  /* 0x000000041b027223 */ /* 0x040fe20000000002 */
[C---:B------:R-:W-:Y:S01]  /*68b0*/  FMUL R4, R24.reuse, R8 ;  /* 0x0000000818047220 */ /* 0x040fe20000400000 */
[C---:B------:R-:W-:Y:S01]  /*68c0*/  FMUL R8, R24.reuse, R12 ;  /* 0x0000000c18087220 */ /* 0x040fe20000400000 */
[C---:B------:R-:W-:Y:S01]  /*68d0*/  FFMA R3, R27.reuse, R20, R3 ;  /* 0x000000141b037223 */ /* 0x040fe20000000003 */
[----:B------:R-:W-:Y:S01]  /*68e0*/  FMUL R12, R24, R16 ;  /* 0x00000010180c7220 */ /* 0x000fe20000400000 */
[--C-:B------:R-:W-:Y:S01]  /*68f0*/  HADD2.F32 R16, -RZ, R30.reuse.H0_H0 ;  /* 0x2000001eff107230 */ /* 0x100fe20000004100 */
[----:B------:R-:W-:Y:S01]  /*6900*/  F2FP.F16.F32.PACK_AB R32, R2, R0 ;  /* 0x000000000220723e */ /* 0x000fe200000000ff */
[----:B------:R-:W-:Y:S02]  /*6910*/  HADD2.F32 R0, -RZ, R30.H1_H1 ;  /* 0x3000001eff007230 */ /* 0x000fe40000004100 */
[C---:B------:R-:W-:Y:S01]  /*6920*/  FFMA R7, R27.reuse, R21, R7 ;  /* 0x000000151b077223 */ /* 0x040fe20000000007 */
[C---:B------:R-:W-:Y:S01]  /*6930*/  FMUL R5, R24.reuse, R9 ;  /* 0x0000000918057220 */ /* 0x040fe20000400000 */
[--C-:B------:R-:W-:Y:S02]  /*6940*/  HADD2.F32 R2, -RZ, R31.reuse.H0_H0 ;  /* 0x2000001fff027230 */ /* 0x100fe40000004100 */
[C---:B------:R-:W-:Y:S01]  /*6950*/  FFMA R4, R27.reuse, R16, R4 ;  /* 0x000000101b047223 */ /* 0x040fe20000000004 */
[C---:B------:R-:W-:Y:S01]  /*6960*/  FMUL R6, R24.reuse, R10 ;  /* 0x0000000a18067220 */ /* 0x040fe20000400000 */
[C---:B------:R-:W-:Y:S01]  /*6970*/  FFMA R5, R27.reuse, R0, R5 ;  /* 0x000000001b057223 */ /* 0x040fe20000000005 */
[----:B------:R-:W-:Y:S02]  /*6980*/  HADD2.F32 R16, -RZ, R31.H1_H1 ;  /* 0x3000001fff107230 */ /* 0x000fe40000004100 */
[C---:B------:R-:W-:Y:S01]  /*6990*/  FMUL R11, R24.reuse, R11 ;  /* 0x0000000b180b7220 */ /* 0x040fe20000400000 */
[----:B------:R-:W-:Y:S01]  /*69a0*/  FFMA R6, R27, R2, R6 ;  /* 0x000000021b067223 */ /* 0x000fe20000000006 */
[--C-:B------:R-:W-:Y:S01]  /*69b0*/  HADD2.F32 R0, -RZ, R36.reuse.H0_H0 ;  /* 0x20000024ff007230 */ /* 0x100fe20000004100 */
[----:B------:R-:W-:Y:S01]  /*69c0*/  F2FP.F16.F32.PACK_AB R33, R7, R3 ;  /* 0x000000030721723e */ /* 0x000fe200000000ff */
[----:B------:R-:W-:Y:S02]  /*69d0*/  HADD2.F32 R2, -RZ, R36.H1_H1 ;  /* 0x30000024ff027230 */ /* 0x000fe40000004100 */
[C---:B------:R-:W-:Y:S01]  /*69e0*/  FMUL R9, R24.reuse, R13 ;  /* 0x0000000d18097220 */ /* 0x040fe20000400000 */
[--C-:B------:R-:W-:Y:S02]  /*69f0*/  HADD2.F32 R3, -RZ, R37.reuse.H0_H0 ;  /* 0x20000025ff037230 */ /* 0x100fe40000004100 */
[C---:B------:R-:W-:Y:S01]  /*6a00*/  FMUL R10, R24.reuse, R14 ;  /* 0x0000000e180a7220 */ /* 0x040fe20000400000 */
[C---:B------:R-:W-:Y:S01]  /*6a10*/  FFMA R11, R27.reuse, R16, R11 ;  /* 0x000000101b0b7223 */ /* 0x040fe2000000000b */
[C---:B------:R-:W-:Y:S01]  /*6a20*/  FFMA R8, R27.reuse, R0, R8 ;  /* 0x000000001b087223 */ /* 0x040fe20000000008 */
[C---:B------:R-:W-:Y:S01]  /*6a30*/  FFMA R9, R27.reuse, R2, R9 ;  /* 0x000000021b097223 */ /* 0x040fe20000000009 */
[----:B------:R-:W-:Y:S02]  /*6a40*/  HADD2.F32 R0, -RZ, R37.H1_H1 ;  /* 0x30000025ff007230 */ /* 0x000fe40000004100 */
[----:B------:R-:W-:Y:S01]  /*6a50*/  FFMA R10, R27, R3, R10 ;  /* 0x000000031b0a7223 */ /* 0x000fe2000000000a */
[C---:B------:R-:W-:Y:S01]  /*6a60*/  FMUL R15, R24.reuse, R15 ;  /* 0x0000000f180f7220 */ /* 0x040fe20000400000 */
[--C-:B------:R-:W-:Y:S01]  /*6a70*/  HADD2.F32 R2, -RZ, R38.reuse.H0_H0 ;  /* 0x20000026ff027230 */ /* 0x100fe20000004100 */
[----:B------:R-:W-:Y:S01]  /*6a80*/  F2FP.F16.F32.PACK_AB R34, R5, R4 ;  /* 0x000000040522723e */ /* 0x000fe200000000ff */
[----:B------:R-:W-:Y:S02]  /*6a90*/  HADD2.F32 R3, -RZ, R38.H1_H1 ;  /* 0x30000026ff037230 */ /* 0x000fe40000004100 */
[C---:B------:R-:W-:Y:S01]  /*6aa0*/  FMUL R13, R24.reuse, R17 ;  /* 0x00000011180d7220 */ /* 0x040fe20000400000 */
[--C-:B------:R-:W-:Y:S02]  /*6ab0*/  HADD2.F32 R4, -RZ, R39.reuse.H0_H0 ;  /* 0x20000027ff047230 */ /* 0x100fe40000004100 */
[C---:B------:R-:W-:Y:S01]  /*6ac0*/  FMUL R14, R24.reuse, R18 ;  /* 0x00000012180e7220 */ /* 0x040fe20000400000 */
[----:B------:R-:W-:Y:S02]  /*6ad0*/  HADD2.F32 R5, -RZ, R39.H1_H1 ;  /* 0x30000027ff057230 */ /* 0x000fe40000004100 */
[C---:B------:R-:W-:Y:S01]  /*6ae0*/  FFMA R15, R27.reuse, R0, R15 ;  /* 0x000000001b0f7223 */ /* 0x040fe2000000000f */
[----:B------:R-:W-:Y:S01]  /*6af0*/  FMUL R19, R24, R19 ;  /* 0x0000001318137220 */ /* 0x000fe20000400000 */
[C---:B------:R-:W-:Y:S01]  /*6b00*/  FFMA R12, R27.reuse, R2, R12 ;  /* 0x000000021b0c7223 */ /* 0x040fe2000000000c */
[C---:B------:R-:W-:Y:S01]  /*6b10*/  FFMA R13, R27.reuse, R3, R13 ;  /* 0x000000031b0d7223 */ /* 0x040fe2000000000d */
[C---:B------:R-:W-:Y:S01]  /*6b20*/  FFMA R14, R27.reuse, R4, R14 ;  /* 0x000000041b0e7223 */ /* 0x040fe2000000000e */
[----:B------:R-:W-:Y:S01]  /*6b30*/  FFMA R19, R27, R5, R19 ;  /* 0x000000051b137223 */ /* 0x000fe20000000013 */
[----:B------:R-:W-:Y:S02]  /*6b40*/  F2FP.F16.F32.PACK_AB R35, R11, R6 ;  /* 0x000000060b23723e */ /* 0x000fe400000000ff */
[----:B------:R-:W-:Y:S02]  /*6b50*/  F2FP.F16.F32.PACK_AB R8, R9, R8 ;  /* 0x000000080908723e */ /* 0x000fe400000000ff */
[----:B------:R-:W-:Y:S01]  /*6b60*/  F2FP.F16.F32.PACK_AB R9, R15, R10 ;  /* 0x0000000a0f09723e */ /* 0x000fe200000000ff */
[----:B------:R1:W-:Y:S01]  /*6b70*/  STSM.16.M88.4 [R61+0x200], R32 ;  /* 0x000200203d007844 */ /* 0x0003e20000000200 */
[----:B------:R-:W-:Y:S02]  /*6b80*/  F2FP.F16.F32.PACK_AB R10, R13, R12 ;  /* 0x0000000c0d0a723e */ /* 0x000fe400000000ff */
[----:B------:R-:W-:Y:S05]  /*6b90*/  F2FP.F16.F32.PACK_AB R11, R19, R14 ;  /* 0x0000000e130b723e */ /* 0x000fea00000000ff */
[----:B------:R1:W-:Y:S01]  /*6ba0*/  STSM.16.M88.4 [R60+0x200], R8 ;  /* 0x000200083c007844 */ /* 0x0003e20000000200 */
[----:B------:R-:W-:Y:S01]  /*6bb0*/  @!PT LDS RZ, [RZ] ;  /* 0x00000000fffff984 */ /* 0x000fe20000000800 */
[----:B------:R-:W-:Y:S01]  /*6bc0*/  @!PT LDS RZ, [RZ] ;  /* 0x00000000fffff984 */ /* 0x000fe20000000800 */
[----:B------:R-:W-:Y:S01]  /*6bd0*/  @!PT LDS RZ, [RZ] ;  /* 0x00000000fffff984 */ /* 0x000fe20000000800 */
[----:B------:R-:W-:Y:S01]  /*6be0*/  @!PT LDS RZ, [RZ] ;  /* 0x00000000fffff984 */ /* 0x000fe20000000800 */
[----:B------:R3:W-:Y:S07]  /*6bf0*/  MEMBAR.ALL.CTA ;  /* 0x0000000000007992 */ /* 0x0007ee0000008000 */
[----:B---3--:R-:W3:Y:S02]  /*6c00*/  FENCE.VIEW.ASYNC.S ;  /* 0x00000000000073c6 */ /* 0x008ee40000000000 */
[----:B---3--:R-:W-:Y:S06]  /*6c10*/  BAR.SYNC.DEFER_BLOCKING 0x1, 0x80 ;  /* 0x0042000000007b1d */ /* 0x008fec0000010000 */
[----:B------:R-:W-:Y:S05]  /*6c20*/  @P0 BRA `(.L_x_106) ;  /* 0x0000000000280947 */ /* 0x000fea0003800000 */
[----:B------:R-:W3:Y:S01]  /*6c30*/  LDCU.64 UR6, c[0x0][0x348] ;  /* 0x00006900ff0677ac */ /* 0x000ee20008000a00 */
[----:B------:R-:W-:Y:S01]  /*6c40*/  UIADD3 UR4, UPT, UPT, UR44, 0x200, URZ ;  /* 0x000002002c047890 */ /* 0x000fe2000fffe0ff */
[----:B------:R-:W-:Y:S05]  /*6c50*/  UMOV UR51, UR36 ;  /* 0x0000002400337c82 */ /* 0x000fea0008000000 */
[----:B------:R-:W-:Y:S04]  /*6c60*/  MOV R49, UR4 ;  /* 0x0000000400317c02 */ /* 0x000fe80008000f00 */
[----:B------:R-:W-:Y:S01]  /*6c70*/  R2UR UR48, R49 ;  /* 0x00000000313072ca */ /* 0x000fe200000e0000 */
[----:B---3--:R-:W-:Y:S04]  /*6c80*/  UIADD3 UR4, UP0, UPT, UR6, 0x680, URZ ;  /* 0x0000068006047890 */ /* 0x008fe8000ff1e0ff */
[----:B------:R-:W-:Y:S09]  /*6c90*/  UIADD3.X UR5, UPT, UPT, URZ, UR7, URZ, UP0, !UPT ;  /* 0x00000007ff057290 */ /* 0x000ff200087fe4ff */
[----:B------:R3:W-:Y:S01]  /*6ca0*/  UTMASTG.3D [UR48], [UR4] ;  /* 0x00000030040073b5 */ /* 0x0007e20008010000 */
[----:B------:R0:W-:Y:S01]  /*6cb0*/  UTMACMDFLUSH ;  /* 0x00000000000079b7 */ /* 0x0001e20000000000 */
[----:B---3--:R-:W-:Y:S04]  /*6cc0*/  DEPBAR.LE SB0, 0x1 ;  /* 0x000080400000791a */ /* 0x008fe80000000000 */
.L_x_106:
[----:B------:R-:W-:Y:S05]  /*6cd0*/  BSYNC.RECONVERGENT B0 ;  /* 0x0000000000007941 */ /* 0x000fea0003800200 */
.L_x_105:
[----:B------:R-:W-:Y:S01]  /*6ce0*/  BAR.SYNC.DEFER_BLOCKING 0x1, 0x80 ;  /* 0x0042000000007b1d */ /* 0x000fe20000010000 */
[----:B------:R-:W-:Y:S01]  /*6cf0*/  ISETP.NE.AND P1, PT, R59, RZ, PT ;  /* 0x000000ff3b00720c */ /* 0x000fe20003f25270 */
[----:B------:R-:W-:Y:S01]  /*6d00*/  UISETP.NE.AND UP0, UPT, UR52, URZ, UPT ;  /* 0x000000ff3400728c */ /* 0x000fe2000bf05270 */
[----:B------:R-:W-:Y:S11]  /*6d10*/  LEA R2, R62, UR44, 0x3 ;  /* 0x0000002c3e027c11 */ /* 0x000ff6000f8e18ff */
[----:B------:R-:W-:Y:S01]  /*6d20*/  @P1 SHF.L.U32 R3, R54, 0x1f, RZ ;  /* 0x0000001f36031819 */ /* 0x000fe200000006ff */
[----:B------:R-:W-:Y:S06]  /*6d30*/  BRA.U !UP0, `(.L_x_107) ;  /* 0x0000000108247547 */ /* 0x000fec000b800000 */
[----:B------:R-:W-:Y:S01]  /*6d40*/  IMAD.U32 R4, RZ, RZ, UR46 ;  /* 0x0000002eff047e24 */ /* 0x000fe2000f8e00ff */
[----:B------:R-:W-:Y:S01]  /*6d50*/  MOV R0, UR47 ;  /* 0x0000002f00007c02 */ /* 0x000fe20008000f00 */
[----:B------:R-:W-:Y:S03]  /*6d60*/  UIADD3 UR4, UPT, UPT, UR46, 0x1, URZ ;  /* 0x000000012e047890 */ /* 0x000fe6000fffe0ff */
[----:B------:R-:W-:Y:S01]  /*6d70*/  @P1 LEA R4, R4, UR44, 0x3 ;  /* 0x0000002c04041c11 */ /* 0x000fe2000f8e18ff */
[----:B------:R-:W-:Y:S04]  /*6d80*/  UISETP.NE.AND UP0, UPT, UR4, 0x4, UPT ;  /* 0x000000040400788c */ /* 0x000fe8000bf05270 */
[----:B------:R-:W-:Y:S01]  /*6d90*/  @P1 VIADD R4, R4, 0x60 ;  /* 0x0000006004041836 */ /* 0x000fe20000000000 */
[----:B------:R-:W-:Y:S04]  /*6da0*/  USEL UR46, UR4, URZ, UP0 ;  /* 0x000000ff042e7287 */ /* 0x000fe80008000000 */
[----:B------:R-:W-:Y:S04]  /*6db0*/  @P1 PRMT R0, R0, 0x654, R4 ;  /* 0x0000065400001816 */ /* 0x000fe80000000004 */
[----:B------:R3:W-:Y:S04]  /*6dc0*/  @P1 SYNCS.ARRIVE.TRANS64.RED.A1T0 RZ, [R0+URZ], RZ ;  /* 0x000000ff00ff19a7 */ /* 0x0007e800081004ff */
.L_x_107:
[----:B------:R-:W4:Y:S01]  /*6dd0*/  @P1 SYNCS.PHASECHK.TRANS64.TRYWAIT P0, [R2+URZ+0x40], R3 ;  /* 0x00004003020015a7 */ /* 0x000f2200080011ff */
[----:B------:R-:W-:Y:S01]  /*6de0*/  BSSY B1, `(.L_x_108) ;  /* 0x0000013000017945 */ /* 0x000fe20003800000 */
[----:B----4-:R-:W-:Y:S03]  /*6df0*/  @P1 SEL R64, RZ, 0x1, !P0 ;  /* 0x00000001ff401807 */ /* 0x010fe60004000000 */
[----:B------:R-:W-:Y:S05]  /*6e00*/  @!P1 BRA `(.L_x_109) ;  /* 0x0000000000409947 */ /* 0x000fea0003800000 */
[----:B------:R-:W-:Y:S01]  /*6e10*/  ISETP.NE.AND P1, PT, R65, RZ, PT ;  /* 0x000000ff4100720c */ /* 0x000fe20003f25270 */
[----:B------:R-:W-:Y:S01]  /*6e20*/  BSSY B0, `(.L_x_110) ;  /* 0x0000009000007945 */ /* 0x000fe20003800000 */
[----:B------:R-:W-:Y:S11]  /*6e30*/  ISETP.NE.AND P0, PT, R64, RZ, PT ;  /* 0x000000ff4000720c */ /* 0x000ff60003f05270 */
[----:B------:R-:W-:Y:S05]  /*6e40*/  @P1 IMAD R4, R62, 0x1000, R63 ;  /* 0x000010003e041824 */ /* 0x000fea00078e023f */
[----:B------:R-:W-:Y:S05]  /*6e50*/  @P1 IADD3 R3, PT, PT, R4, UR44, RZ ;  /* 0x0000002c04031c10 */ /* 0x000fea000fffe0ff */
[----:B------:R-:W-:Y:S01]  /*6e60*/  @P1 IMAD.IADD R3, R55, 0x1, R3 ;  /* 0x0000000137031824 */ /* 0x000fe200078e0203 */
[----:B------:R-:W-:Y:S06]  /*6e70*/  @P0 BRA `(.L_x_111) ;  /* 0x00000000000c0947 */ /* 0x000fec0003800000 */
[----:B---3--:R-:W-:Y:S04]  /*6e80*/  SHF.L.U32 R0, R54, 0x1f, RZ ;  /* 0x0000001f36007819 */ /* 0x008fe800000006ff */
[----:B------:R-:W3:Y:S02]  /*6e90*/  SYNCS.PHASECHK.TRANS64.TRYWAIT P0, [R2+URZ+0x40], R0 ;  /* 0x00004000020075a7 */ /* 0x000ee400080011ff */
[----:B---3--:R-:W-:Y:S05]  /*6ea0*/  @!P0 BRA `(.L_x_112) ;  /* 0x0000002400a48947 */ /* 0x008fea0003800000 */
.L_x_111:
[----:B------:R-:W-:Y:S05]  /*6eb0*/  BSYNC B0 ;  /* 0x0000000000007941 */ /* 0x000fea0003800000 */
.L_x_110:
[----:B------:R-:W-:Y:S02]  /*6ec0*/  ISETP.NE.AND P0, PT, R65, RZ, PT ;  /* 0x000000ff4100720c */ /* 0x000fe40003f05270 */
[----:B------:R-:W-:Y:S11]  /*6ed0*/  IADD3 R62, PT, PT, R62, 0x1, RZ ;  /* 0x000000013e3e7810 */ /* 0x000ff60007ffe0ff */
[----:B------:R-:W-:Y:S05]  /*6ee0*/  @P0 WARPSYNC.ALL ;  /* 0x0000000000000948 */ /* 0x000fea0003800000 */
[----:B------:R4:W1:Y:S04]  /*6ef0*/  @P0 LDSM.16.M88.4 R28, [R4+UR44+0x200] ;  /* 0x0002002c041c083b */ /* 0x0008680008000200 */
[----:B------:R4:W1:Y:S02]  /*6f00*/  @P0 LDSM.16.M88.4 R36, [R3+0x200] ;  /* 0x000200000324083b */ /* 0x0008640000000200 */
.L_x_109:
[----:B------:R-:W-:Y:S05]  /*6f10*/  BSYNC B1 ;  /* 0x0000000000017941 */ /* 0x000fea0003800000 */
.L_x_108:
[----:B---3--:R-:W-:Y:S05]  /*6f20*/  VIADD R0, R25, 0x20 ;  /* 0x0000002019007836 */ /* 0x008fea0000000000 */
[----:B------:R-:W-:Y:S04]  /*6f30*/  SHF.R.U32.HI R0, RZ, 0x15, R0 ;  /* 0x00000015ff007819 */ /* 0x000fe80000011600 */
[----:B------:R-:W-:Y:S11]  /*6f40*/  LOP3.LUT P0, RZ, R0, 0x3, R46, 0x48, !PT ;  /* 0x0000000300ff7812 */ /* 0x000ff6000780482e */
[----:B------:R-:W-:Y:S02]  /*6f50*/  @!UPT UIADD3 URZ, UPT, UPT, URZ, URZ, URZ ;  /* 0x000000fffffff290 */ /* 0x000fe4000fffe0ff */
[----:B------:R-:W-:Y:S05]  /*6f60*/  @!P0 BRA `(.L_x_113) ;  /* 0x0000000000408947 */ /* 0x000fea0003800000 */
[----:B------:R-:W3:Y:S01]  /*6f70*/  LDCU.64 UR8, c[0x4][0x70] ;  /* 0x01000e00ff0877ac */ /* 0x000ee20008000a00 */
[----:B----4-:R-:W-:Y:S01]  /*6f80*/  MOV R3, 0x0 ;  /* 0x0000000000037802 */ /* 0x010fe20000000f00 */
[----:B------:R-:W-:Y:S02]  /*6f90*/  HFMA2 R12, -RZ, RZ, 0, 5.9604644775390625e-08 ;  /* 0x00000001ff0c7431 */ /* 0x000fe400000001ff */
[----:B-1----:R-:W-:Y:S02]  /*6fa0*/  IMAD.MOV.U32 R8, RZ, RZ, 0x192 ;  /* 0x00000192ff087424 */ /* 0x002fe400078e00ff */
[----:B------:R-:W-:Y:S01]  /*6fb0*/  IMAD.MOV.U32 R13, RZ, RZ, RZ ;  /* 0x000000ffff0d7224 */ /* 0x000fe200078e00ff */
[----:B------:R-:W1:Y:S01]  /*6fc0*/  LDCU.64 UR6, c[0x4][0x78] ;  /* 0x01000f00ff0677ac */ /* 0x000e620008000a00 */
[----:B------:R-:W4:Y:S01]  /*6fd0*/  LDC.64 R2, c[0x4][R3] ;  /* 0x0100000003027b82 */ /* 0x000f220000000a00 */
[----:B------:R-:W5:Y:S01]  /*6fe0*/  LDCU.64 UR4, c[0x4][0x10] ;  /* 0x01000200ff0477ac */ /* 0x000f620008000a00 */
[----:B---3--:R-:W-:Y:S01]  /*6ff0*/  MOV R5, UR9 ;  /* 0x0000000900057c02 */ /* 0x008fe20008000f00 */
[----:B------:R-:W-:Y:S01]  /*7000*/  IMAD.U32 R4, RZ, RZ, UR8 ;  /* 0x00000008ff047e24 */ /* 0x000fe2000f8e00ff */
[----:B-1----:R-:W-:Y:S01]  /*7010*/  MOV R7, UR7 ;  /* 0x0000000700077c02 */ /* 0x002fe20008000f00 */
[----:B------:R-:W-:Y:S01]  /*7020*/  IMAD.U32 R6, RZ, RZ, UR6 ;  /* 0x00000006ff067e24 */ /* 0x000fe2000f8e00ff */
[----:B-----5:R-:W-:Y:S01]  /*7030*/  MOV R11, UR5 ;  /* 0x00000005000b7c02 */ /* 0x020fe20008000f00 */
[----:B------:R-:W-:Y:S02]  /*7040*/  IMAD.U32 R10, RZ, RZ, UR4 ;  /* 0x00000004ff0a7e24 */ /* 0x000fe4000f8e00ff */
[----:B------:R-:W-:Y:S07]  /*7050*/  LEPC R20, `(.L_x_113) ;  /* 0x000000001014794e */ /* 0x000fee0000000000 */
[----:B--2-4-:R-:W-:Y:S05]  /*7060*/  CALL.ABS.NOINC R2 ;  /* 0x0000000002007343 */ /* 0x014fea0003c00000 */
.L_x_113:
[----:B------:R-:W-:Y:S01]  /*7070*/  ISETP.NE.AND P6, PT, R59, RZ, PT ;  /* 0x000000ff3b00720c */ /* 0x000fe20003fc5270 */
[----:B------:R-:W-:Y:S05]  /*7080*/  WARPSYNC.ALL ;  /* 0x0000000000007948 */ /* 0x000fea0003800000 */
[----:B------:R-:W-:Y:S01]  /*7090*/  R2UR UR4, R25 ;  /* 0x00000000190472ca */ /* 0x000fe200000e0000 */
[----:B-1--4-:R-:W-:Y:S01]  /*70a0*/  HADD2.F32 R3, -RZ, R28.H0_H0 ;  /* 0x2000001cff037230 */ /* 0x012fe20000004100 */
[----:B------:R-:W-:Y:S01]  /*70b0*/  ISETP.NE.AND P0, PT, R56, RZ, PT ;  /* 0x000000ff3800720c */ /* 0x000fe20003f05270 */
[----:B------:R-:W-:Y:S01]  /*70c0*/  HADD2.F32 R20, -RZ, R30.H0_H0 ;  /* 0x2000001eff147230 */ /* 0x000fe20000004100 */
[----:B------:R-:W-:Y:S09]  /*70d0*/  BSSY.RECONVERGENT B0, `(.L_x_114) ;  /* 0x0000053000007945 */ /* 0x000ff20003800200 */
[----:B------:R-:W1:Y:S02]  /*70e0*/  LDTM.16dp256bit.x4 R4, tmem[UR4+0x20] ;  /* 0x00002004000479ee */ /* 0x000e640008120000 */
[C---:B-1----:R-:W-:Y:S01]  /*70f0*/  FMUL R0, R24.reuse, R4 ;  /* 0x0000000418007220 */ /* 0x042fe20000400000 */
[----:B------:R-:W-:Y:S02]  /*7100*/  HADD2.F32 R4, -RZ, R28.H1_H1 ;  /* 0x3000001cff047230 */ /* 0x000fe40000004100 */
[C---:B------:R-:W-:Y:S01]  /*7110*/  FMUL R2, R24.reuse, R5 ;  /* 0x0000000518027220 */ /* 0x040fe20000400000 */
[--C-:B------:R-:W-:Y:S02]  /*7120*/  HADD2.F32 R5, -RZ, R29.reuse.H0_H0 ;  /* 0x2000001dff057230 */ /* 0x100fe40000004100 */
[C---:B------:R-:W-:Y:S01]  /*7130*/  FFMA R0, R27.reuse, R3, R0 ;  /* 0x000000031b007223 */ /* 0x040fe20000000000 */
[C---:B------:R-:W-:Y:S01]  /*7140*/  FMUL R3, R24.reuse, R6 ;  /* 0x0000000618037220 */ /* 0x040fe20000400000 */
[----:B------:R-:W-:Y:S02]  /*7150*/  HADD2.F32 R6, -RZ, R29.H1_H1 ;  /* 0x3000001dff067230 */ /* 0x000fe40000004100 */
[C---:B------:R-:W-:Y:S01]  /*7160*/  FFMA R2, R27.reuse, R4, R2 ;  /* 0x000000041b027223 */ /* 0x040fe20000000002 */
[C---:B------:R-:W-:Y:S01]  /*7170*/  FMUL R7, R24.reuse, R7 ;  /* 0x0000000718077220 */ /* 0x040fe20000400000 */
[C---:B------:R-:W-:Y:S01]  /*7180*/  FFMA R3, R27.reuse, R5, R3 ;  /* 0x000000051b037223 */ /* 0x040fe20000000003 */
[C---:B------:R-:W-:Y:S01]  /*7190*/  FMUL R4, R24.reuse, R8 ;  /* 0x0000000818047220 */ /* 0x040fe20000400000 */
[----:B------:R-:W-:Y:S01]  /*71a0*/  FMUL R5, R24, R9 ;  /* 0x0000000918057220 */ /* 0x000fe20000400000 */
[----:B------:R-:W-:Y:S01]  /*71b0*/  F2FP.F16.F32.PACK_AB R32, R2, R0 ;  /* 0x000000000220723e */ /* 0x000fe200000000ff */
[C---:B------:R-:W-:Y:S01]  /*71c0*/  FFMA R7, R27.reuse, R6, R7 ;  /* 0x000000061b077223 */ /* 0x040fe20000000007 */
[----:B------:R-:W-:Y:S02]  /*71d0*/  HADD2.F32 R0, -RZ, R30.H1_H1 ;  /* 0x3000001eff007230 */ /* 0x000fe40000004100 */
[----:B------:R-:W-:Y:S01]  /*71e0*/  FFMA R4, R27, R20, R4 ;  /* 0x000000141b047223 */ /* 0x000fe20000000004 */
[--C-:B------:R-:W-:Y:S02]  /*71f0*/  HADD2.F32 R2, -RZ, R31.reuse.H0_H0 ;  /* 0x2000001fff027230 */ /* 0x100fe40000004100 */
[C---:B------:R-:W-:Y:S01]  /*7200*/  FMUL R6, R24.reuse, R10 ;  /* 0x0000000a18067220 */ /* 0x040fe20000400000 */
[----:B------:R-:W-:Y:S01]  /*7210*/  F2FP.F16.F32.PACK_AB R33, R7, R3 ;  /* 0x000000030721723e */ /* 0x000fe200000000ff */
[----:B------:R-:W-:Y:S02]  /*7220*/  HADD2.F32 R3, -RZ, R31.H1_H1 ;  /* 0x3000001fff037230 */ /* 0x000fe40000004100 */
[----:B------:R-:W-:Y:S01]  /*7230*/  FFMA R5, R27, R0, R5 ;  /* 0x000000001b057223 */ /* 0x000fe20000000005 */
[C---:B------:R-:W-:Y:S01]  /*7240*/  FMUL R11, R24.reuse, R11 ;  /* 0x0000000b180b7220 */ /* 0x040fe20000400000 */
[--C-:B------:R-:W-:Y:S02]  /*7250*/  HADD2.F32 R7, -RZ, R36.reuse.H0_H0 ;  /* 0x20000024ff077230 */ /* 0x100fe40000004100 */
[C---:B------:R-:W-:Y:S01]  /*7260*/  FMUL R8, R24.reuse, R12 ;  /* 0x0000000c18087220 */ /* 0x040fe20000400000 */
[----:B------:R-:W-:Y:S01]  /*7270*/  HADD2.F32 R0, -RZ, R36.H1_H1 ;  /* 0x30000024ff007230 */ /* 0x000fe20000004100 */
[----:B------:R-:W-:Y:S01]  /*7280*/  F2FP.F16.F32.PACK_AB R34, R5, R4 ;  /* 0x000000040522723e */ /* 0x000fe200000000ff */
[C---:B------:R-:W-:Y:S01]  /*7290*/  FMUL R9, R24.reuse, R13 ;  /* 0x0000000d18097220 */ /* 0x040fe20000400000 */
[C---:B------:R-:W-:Y:S01]  /*72a0*/  FFMA R6, R27.reuse, R2, R6 ;  /* 0x000000021b067223 */ /* 0x040fe20000000006 */
[C---:B------:R-:W-:Y:S01]  /*72b0*/  FFMA R11, R27.reuse, R3, R11 ;  /* 0x000000031b0b7223 */ /* 0x040fe2000000000b */
[C---:B------:R-:W-:Y:S01]  /*72c0*/  FFMA R8, R27.reuse, R7, R8 ;  /* 0x000000071b087223 */ /* 0x040fe20000000008 */
[----:B------:R-:W-:Y:S01]  /*72d0*/  FFMA R9, R27, R0, R9 ;  /* 0x000000001b097223 */ /* 0x000fe20000000009 */
[--C-:B------:R-:W-:Y:S02]  /*72e0*/  HADD2.F32 R2, -RZ, R37.reuse.H0_H0 ;  /* 0x20000025ff027230 */ /* 0x100fe40000004100 */
[C---:B------:R-:W-:Y:S01]  /*72f0*/  FMUL R10, R24.reuse, R14 ;  /* 0x0000000e180a7220 */ /* 0x040fe20000400000 */
[----:B------:R-:W-:Y:S01]  /*7300*/  F2FP.F16.F32.PACK_AB R35, R11, R6 ;  /* 0x000000060b23723e */ /* 0x000fe200000000ff */
[----:B------:R-:W-:Y:S01]  /*7310*/  HADD2.F32 R0, -RZ, R37.H1_H1 ;  /* 0x30000025ff007230 */ /* 0x000fe20000004100 */
[----:B------:R-:W-:Y:S01]  /*7320*/  F2FP.F16.F32.PACK_AB R8, R9, R8 ;  /* 0x000000080908723e */ /* 0x000fe200000000ff */
[C---:B------:R-:W-:Y:S01]  /*7330*/  FMUL R15, R24.reuse, R15 ;  /* 0x0000000f180f7220 */ /* 0x040fe20000400000 */
[C---:B------:R-:W-:Y:S01]  /*7340*/  FFMA R10, R27.reuse, R2, R10 ;  /* 0x000000021b0a7223 */ /* 0x040fe2000000000a */
[----:B------:R1:W-:Y:S01]  /*7350*/  STSM.16.M88.4 [R61+0x1200], R32 ;  /* 0x001200203d007844 */ /* 0x0003e20000000200 */
[--C-:B------:R-:W-:Y:S02]  /*7360*/  HADD2.F32 R2, -RZ, R38.reuse.H0_H0 ;  /* 0x20000026ff027230 */ /* 0x100fe40000004100 */
[----:B------:R-:W-:Y:S01]  /*7370*/  FFMA R15, R27, R0, R15 ;  /* 0x000000001b0f7223 */ /* 0x000fe2000000000f */
[C---:B------:R-:W-:Y:S01]  /*7380*/  FMUL R12, R24.reuse, R16 ;  /* 0x00000010180c7220 */ /* 0x040fe20000400000 */
[----:B------:R-:W-:Y:S02]  /*7390*/  HADD2.F32 R0, -RZ, R38.H1_H1 ;  /* 0x30000026ff007230 */ /* 0x000fe40000004100 */
[C---:B------:R-:W-:Y:S01]  /*73a0*/  FMUL R13, R24.reuse, R17 ;  /* 0x00000011180d7220 */ /* 0x040fe20000400000 */
[--C-:B------:R-:W-:Y:S01]  /*73b0*/  HADD2.F32 R3, -RZ, R39.reuse.H0_H0 ;  /* 0x20000027ff037230 */ /* 0x100fe20000004100 */
[----:B------:R-:W-:Y:S01]  /*73c0*/  F2FP.F16.F32.PACK_AB R9, R15, R10 ;  /* 0x0000000a0f09723e */ /* 0x000fe200000000ff */
[C---:B------:R-:W-:Y:S01]  /*73d0*/  FMUL R14, R24.reuse, R18 ;  /* 0x00000012180e7220 */ /* 0x040fe20000400000 */
[----:B------:R-:W-:Y:S02]  /*73e0*/  HADD2.F32 R4, -RZ, R39.H1_H1 ;  /* 0x30000027ff047230 */ /* 0x000fe40000004100 */
[----:B------:R-:W-:Y:S01]  /*73f0*/  FMUL R19, R24, R19 ;  /* 0x0000001318137220 */ /* 0x000fe20000400000 */
[C---:B------:R-:W-:Y:S01]  /*7400*/  FFMA R12, R27.reuse, R2, R12 ;  /* 0x000000021b0c7223 */ /* 0x040fe2000000000c */
[----:B------:R-:W-:Y:S01]  /*7410*/  MOV R2, UR46 ;  /* 0x0000002e00027c02 */ /* 0x000fe20008000f00 */
[C---:B------:R-:W-:Y:S01]  /*7420*/  FFMA R13, R27.reuse, R0, R13 ;  /* 0x000000001b0d7223 */ /* 0x040fe2000000000d */
[C---:B------:R-:W-:Y:S01]  /*7430*/  FFMA R14, R27.reuse, R3, R14 ;  /* 0x000000031b0e7223 */ /* 0x040fe2000000000e */
[----:B------:R-:W-:Y:S01]  /*7440*/  FFMA R19, R27, R4, R19 ;  /* 0x000000041b137223 */ /* 0x000fe20000000013 */
[----:B------:R-:W-:Y:S02]  /*7450*/  @P6 LEA R2, R2, UR44, 0x3 ;  /* 0x0000002c02026c11 */ /* 0x000fe4000f8e18ff */
[----:B------:R-:W-:Y:S02]  /*7460*/  F2FP.F16.F32.PACK_AB R10, R13, R12 ;  /* 0x0000000c0d0a723e */ /* 0x000fe400000000ff */
[----:B------:R-:W-:Y:S02]  /*7470*/  F2FP.F16.F32.PACK_AB R11, R19, R14 ;  /* 0x0000000e130b723e */ /* 0x000fe400000000ff */
[----:B------:R-:W-:Y:S02]  /*7480*/  MOV R0, UR47 ;  /* 0x0000002f00007c02 */ /* 0x000fe40008000f00 */
[----:B------:R-:W-:Y:S01]  /*7490*/  @P6 IADD3 R2, PT, PT, R2, 0x60, RZ ;  /* 0x0000006002026810 */ /* 0x000fe20007ffe0ff */
[----:B------:R1:W-:Y:S01]  /*74a0*/  STSM.16.M88.4 [R60+0x1200], R8 ;  /* 0x001200083c007844 */ /* 0x0003e20000000200 */
[----:B------:R-:W-:Y:S02]  /*74b0*/  @P6 SHF.L.U32 R3, R54, 0x1f, RZ ;  /* 0x0000001f36036819 */ /* 0x000fe400000006ff */
[----:B------:R-:W-:Y:S01]  /*74c0*/  @P6 PRMT R0, R0, 0x654, R2 ;  /* 0x0000065400006816 */ /* 0x000fe20000000002 */
[----:B------:R-:W-:Y:S01]  /*74d0*/  @!PT LDS RZ, [RZ] ;  /* 0x00000000fffff984 */ /* 0x000fe20000000800 */
[----:B------:R-:W-:Y:S01]  /*74e0*/  @!PT LDS RZ, [RZ] ;  /* 0x00000000fffff984 */ /* 0x000fe20000000800 */
[----:B------:R-:W-:Y:S01]  /*74f0*/  @!PT LDS RZ, [RZ] ;  /* 0x00000000fffff984 */ /* 0x000fe20000000800 */
[----:B------:R-:W-:Y:S01]  /*7500*/  @!PT LDS RZ, [RZ] ;  /* 0x00000000fffff984 */ /* 0x000fe20000000800 */
[----:B------:R3:W-:Y:S06]  /*7510*/  MEMBAR.ALL.CTA ;  /* 0x0000000000007992 */ /* 0x0007ec0000008000 */
[----:B---3--:R-:W3:Y:S01]  /*7520*/  FENCE.VIEW.ASYNC.S ;  /* 0x00000000000073c6 */ /* 0x008ee20000000000 */
[----:B------:R-:W-:Y:S01]  /*7530*/  LEA R2, R62, UR44, 0x3 ;  /* 0x0000002c3e027c11 */ /* 0x000fe2000f8e18ff */
[----:B---3--:R-:W-:Y:S06]  /*7540*/  BAR.SYNC.DEFER_BLOCKING 0x1, 0x80 ;  /* 0x0042000000007b1d */ /* 0x008fec0000010000 */
[----:B------:R-:W-:Y:S05]  /*7550*/  @P0 BRA `(.L_x_115) ;  /* 0x0000000000280947 */ /* 0x000fea0003800000 */
[----:B------:R-:W3:Y:S01]  /*7560*/  LDCU.64 UR6, c[0x0][0x348] ;  /* 0x00006900ff0677ac */ /* 0x000ee20008000a00 */
[----:B------:R-:W-:Y:S02]  /*7570*/  UIADD3 UR9, UPT, UPT, UR49, 0x20, URZ ;  /* 0x0000002031097890 */ /* 0x000fe4000fffe0ff */
[----:B------:R-:W-:Y:S01]  /*7580*/  UIADD3 UR8, UPT, UPT, UR44, 0x1200, URZ ;  /* 0x000012002c087890 */ /* 0x000fe2000fffe0ff */
[----:B------:R-:W-:Y:S01]  /*7590*/  UMOV UR10, UR50 ;  /* 0x00000032000a7c82 */ /* 0x000fe20008000000 */
[----:B------:R-:W-:Y:S01]  /*75a0*/  UMOV UR11, UR36 ;  /* 0x00000024000b7c82 */ /* 0x000fe20008000000 */
[----:B---3--:R-:W-:Y:S04]  /*75b0*/  UIADD3 UR4, UP0, UPT, UR6, 0x680, URZ ;  /* 0x0000068006047890 */ /* 0x008fe8000ff1e0ff */
[----:B------:R-:W-:Y:S09]  /*75c0*/  UIADD3.X UR5, UPT, UPT, URZ, UR7, URZ, UP0, !UPT ;  /* 0x00000007ff057290 */ /* 0x000ff200087fe4ff */
[----:B------:R3:W-:Y:S01]  /*75d0*/  UTMASTG.3D [UR8], [UR4] ;  /* 0x00000008040073b5 */ /* 0x0007e20008010000 */
[----:B------:R0:W-:Y:S01]  /*75e0*/  UTMACMDFLUSH ;  /* 0x00000000000079b7 */ /* 0x0001e20000000000 */
[----:B---3--:R-:W-:Y:S04]  /*75f0*/  DEPBAR.LE SB0, 0x1 ;  /* 0x000080400000791a */ /* 0x008fe80000000000 */
.L_x_115:
[----:B------:R-:W-:Y:S05]  /*7600*/  BSYNC.RECONVERGENT B0 ;  /* 0x0000000000007941 */ /* 0x000fea0003800200 */
.L_x_114:
[----:B------:R-:W-:Y:S01]  /*7610*/  BAR.SYNC.DEFER_BLOCKING 0x1, 0x80 ;  /* 0x0042000000007b1d */ /* 0x000fe20000010000 */
[----:B------:R-:W-:Y:S04]  /*7620*/  UIADD3 UR4, UPT, UPT, UR46, 0x1, URZ ;  /* 0x000000012e047890 */ /* 0x000fe8000fffe0ff */
[----:B------:R-:W-:Y:S04]  /*7630*/  UISETP.NE.AND UP0, UPT, UR4, 0x4, UPT ;  /* 0x000000040400788c */ /* 0x000fe8000bf05270 */
[----:B------:R-:W-:Y:S01]  /*7640*/  USEL UR45, UR4, URZ, UP0 ;  /* 0x000000ff042d7287 */ /* 0x000fe20008000000 */
[----:B------:R3:W-:Y:S01]  /*7650*/  @P6 SYNCS.ARRIVE.TRANS64.RED.A1T0 RZ, [R0+URZ], RZ ;  /* 0x000000ff00ff69a7 */ /* 0x0007e200081004ff */
[----:B------:R-:W-:Y:S01]  /*7660*/  BSSY B1, `(.L_x_116) ;  /* 0x0000014000017945 */ /* 0x000fe20003800000 */
[----:B------:R-:W4:Y:S02]  /*7670*/  @P6 SYNCS.PHASECHK.TRANS64.TRYWAIT P0, [R2+URZ+0x40], R3 ;  /* 0x00004003020065a7 */ /* 0x000f2400080011ff */
[----:B----4-:R-:W-:Y:S01]  /*7680*/  @P6 SEL R64, RZ, 0x1, !P0 ;  /* 0x00000001ff406807 */ /* 0x010fe20004000000 */
[----:B---3--:R-:W-:Y:S06]  /*7690*/  @!P6 BRA `(.L_x_117) ;  /* 0x000000000040e947 */ /* 0x008fec0003800000 */
[----:B------:R-:W-:Y:S01]  /*76a0*/  ISETP.NE.AND P1, PT, R65, RZ, PT ;  /* 0x000000ff4100720c */ /* 0x000fe20003f25270 */
[----:B------:R-:W-:Y:S01]  /*76b0*/  BSSY B0, `(.L_x_118) ;  /* 0x0000009000007945 */ /* 0x000fe20003800000 */
[----:B------:R-:W-:Y:S11]  /*76c0*/  ISETP.NE.AND P0, PT, R64, RZ, PT ;  /* 0x000000ff4000720c */ /* 0x000ff60003f05270 */
[----:B------:R-:W-:Y:S05]  /*76d0*/  @P1 IMAD R3, R62, 0x1000, R63 ;  /* 0x000010003e031824 */ /* 0x000fea00078e023f */
[----:B------:R-:W-:Y:S05]  /*76e0*/  @P1 IADD3 R0, PT, PT, R3, UR44, RZ ;  /* 0x0000002c03001c10 */ /* 0x000fea000fffe0ff */
[----:B------:R-:W-:Y:S01]  /*76f0*/  @P1 IMAD.IADD R0, R55, 0x1, R0 ;  /* 0x0000000137001824 */ /* 0x000fe200078e0200 */
[----:B------:R-:W-:Y:S06]  /*7700*/  @P0 BRA `(.L_x_119) ;  /* 0x00000000000c0947 */ /* 0x000fec0003800000 */
[----:B------:R-:W-:Y:S04]  /*7710*/  SHF.L.U32 R4, R54, 0x1f, RZ ;  /* 0x0000001f36047819 */ /* 0x000fe800000006ff */
[----:B------:R-:W3:Y:S02]  /*7720*/  SYNCS.PHASECHK.TRANS64.TRYWAIT P0, [R2+URZ+0x40], R4 ;  /* 0x00004004020075a7 */ /* 0x000ee400080011ff */
[----:B---3--:R-:W-:Y:S05]  /*7730*/  @!P0 BRA `(.L_x_120) ;  /* 0x0000001c00948947 */ /* 0x008fea0003800000 */
.L_x_119:
[----:B------:R-:W-:Y:S05]  /*7740*/  BSYNC B0 ;  /* 0x0000000000007941 */ /* 0x000fea0003800000 */
.L_x_118:
[----:B------:R-:W-:Y:S02]  /*7750*/  ISETP.NE.AND P0, PT, R65, RZ, PT ;  /* 0x000000ff4100720c */ /* 0x000fe40003f05270 */
[----:B------:R-:W-:Y:S11]  /*7760*/  IADD3 R62, PT, PT, R62, 0x1, RZ ;  /* 0x000000013e3e7810 */ /* 0x000ff60007ffe0ff */
[----:B------:R-:W-:Y:S05]  /*7770*/  @P0 WARPSYNC.ALL ;  /* 0x0000000000000948 */ /* 0x000fea0003800000 */
[----:B------:R4:W1:Y:S04]  /*7780*/  @P0 LDSM.16.M88.4 R28, [R3+UR44+0x200] ;  /* 0x0002002c031c083b */ /* 0x0008680008000200 */
[----:B------:R4:W1:Y:S02]  /*7790*/  @P0 LDSM.16.M88.4 R36, [R0+0x200] ;  /* 0x000200000024083b */ /* 0x0008640000000200 */
.L_x_117:
[----:B------:R-:W-:Y:S05]  /*77a0*/  BSYNC B1 ;  /* 0x0000000000017941 */ /* 0x000fea0003800000 */
.L_x_116:
[----:B----4-:R-:W-:Y:S05]  /*77b0*/  VIADD R0, R25, 0x40 ;  /* 0x0000004019007836 */ /* 0x010fea0000000000 */
[----:B------:R-:W-:Y:S04]  /*77c0*/  SHF.R.U32.HI R0, RZ, 0x15, R0 ;  /* 0x00000015ff007819 */ /* 0x000fe80000011600 */
[----:B------:R-:W-:Y:S11]  /*77d0*/  LOP3.LUT P0, RZ, R0, 0x3, R46, 0x48, !PT ;  /* 0x0000000300ff7812 */ /* 0x000ff6000780482e */
[----:B------:R-:W-:Y:S02]  /*77e0*/  @!UPT UIADD3 URZ, UPT, UPT, URZ, URZ, URZ ;  /* 0x000000fffffff290 */ /* 0x000fe4000fffe0ff */
[----:B------:R-:W-:Y:S05]  /*77f0*/  @!P0 BRA `(.L_x_121) ;  /* 0x0000000000408947 */ /* 0x000fea0003800000 */
[----:B------:R-:W4:Y:S01]  /*7800*/  LDCU.64 UR8, c[0x4][0x70] ;  /* 0x01000e00ff0877ac */ /* 0x000f220008000a00 */
[----:B------:R-:W-:Y:S01]  /*7810*/  MOV R3, 0x0 ;  /* 0x0000000000037802 */ /* 0x000fe20000000f00 */
[----:B------:R-:W-:Y:S02]  /*7820*/  HFMA2 R12, -RZ, RZ, 0, 5.9604644775390625e-08 ;  /* 0x00000001ff0c7431 */ /* 0x000fe400000001ff */
[----:B-1----:R-:W-:Y:S02]  /*7830*/  IMAD.MOV.U32 R8, RZ, RZ, 0x192 ;  /* 0x00000192ff087424 */ /* 0x002fe400078e00ff */
[----:B------:R-:W-:Y:S01]  /*7840*/  IMAD.MOV.U32 R13, RZ, RZ, RZ ;  /* 0x000000ffff0d7224 */ /* 0x000fe200078e00ff */
[----:B------:R-:W1:Y:S01]  /*7850*/  LDCU.64 UR6, c[0x4][0x78] ;  /* 0x01000f00ff0677ac */ /* 0x000e620008000a00 */
[----:B---3--:R-:W3:Y:S01]  /*7860*/  LDC.64 R2, c[0x4][R3] ;  /* 0x0100000003027b82 */ /* 0x008ee20000000a00 */
[----:B------:R-:W5:Y:S01]  /*7870*/  LDCU.64 UR4, c[0x4][0x10] ;  /* 0x01000200ff0477ac */ /* 0x000f620008000a00 */
[----:B----4-:R-:W-:Y:S01]  /*7880*/  MOV R5, UR9 ;  /* 0x0000000900057c02 */ /* 0x010fe20008000f00 */
[----:B------:R-:W-:Y:S01]  /*7890*/  IMAD.U32 R4, RZ, RZ, UR8 ;  /* 0x00000008ff047e24 */ /* 0x000fe2000f8e00ff */
[----:B-1----:R-:W-:Y:S01]  /*78a0*/  MOV R7, UR7 ;  /* 0x0000000700077c02 */ /* 0x002fe20008000f00 */
[----:B------:R-:W-:Y:S01]  /*78b0*/  IMAD.U32 R6, RZ, RZ, UR6 ;  /* 0x00000006ff067e24 */ /* 0x000fe2000f8e00ff */
[----:B-----5:R-:W-:Y:S01]  /*78c0*/  MOV R11, UR5 ;  /* 0x00000005000b7c02 */ /* 0x020fe20008000f00 */
[----:B------:R-:W-:Y:S02]  /*78d0*/  IMAD.U32 R10, RZ, RZ, UR4 ;  /* 0x00000004ff0a7e24 */ /* 0x000fe4000f8e00ff */
[----:B------:R-:W-:Y:S07]  /*78e0*/  LEPC R20, `(.L_x_121) ;  /* 0x000000001014794e */ /* 0x000fee0000000000 */
[----:B--23--:R-:W-:Y:S05]  /*78f0*/  CALL.ABS.NOINC R2 ;  /* 0x0000000002007343 */ /* 0x00cfea0003c00000 */
.L_x_121:
[----:B------:R-:W-:Y:S01]  /*7900*/  ISETP.NE.AND P6, PT, R59, RZ, PT ;  /* 0x000000ff3b00720c */ /* 0x000fe20003fc5270 */
[----:B------:R-:W-:Y:S05]  /*7910*/  WARPSYNC.ALL ;  /* 0x0000000000007948 */ /* 0x000fea0003800000 */
[----:B------:R-:W-:Y:S01]  /*7920*/  R2UR UR4, R25 ;  /* 0x00000000190472ca */ /* 0x000fe200000e0000 */
[----:B-1----:R-:W-:Y:S01]  /*7930*/  HADD2.F32 R3, -RZ, R28.H0_H0 ;  /* 0x2000001cff037230 */ /* 0x002fe20000004100 */
[----:B------:R-:W-:Y:S01]  /*7940*/  ISETP.NE.AND P0, PT, R56, RZ, PT ;  /* 0x000000ff3800720c */ /* 0x000fe20003f05270 */
[----:B------:R-:W-:Y:S01]  /*7950*/  HADD2.F32 R20, -RZ, R30.H0_H0 ;  /* 0x2000001eff147230 */ /* 0x000fe20000004100 */
[----:B------:R-:W-:Y:S09]  /*7960*/  BSSY.RECONVERGENT B0, `(.L_x_122) ;  /* 0x0000053000007945 */ /* 0x000ff20003800200 */
[----:B---3--:R-:W1:Y:S02]  /*7970*/  LDTM.16dp256bit.x4 R4, tmem[UR4+0x40] ;  /* 0x00004004000479ee */ /* 0x008e640008120000 */
        /* <DEDUP_REMOVED lines=60> */
[----:B------:R-:W-:Y:S02]  /*7d40*/  LEA R3, R62, UR44, 0x3 ;  /* 0x0000002c3e037c11 */ /* 0x000fe4000f8e18ff */
[----:B------:R-:W-:Y:S01]  /*7d50*/  @P6 PRMT R0, R0, 0x654, R2 ;  /* 0x0000065400006816 */ /* 0x000fe20000000002 */
[----:B------:R-:W-:Y:S01]  /*7d60*/  @!PT LDS RZ, [RZ] ;  /* 0x00000000fffff984 */ /* 0x000fe20000000800 */
[----:B------:R-:W-:Y:S01]  /*7d70*/  @!PT LDS RZ, [RZ] ;  /* 0x00000000fffff984 */ /* 0x000fe20000000800 */
[----:B------:R-:W-:Y:S01]  /*7d80*/  @!PT LDS RZ, [RZ] ;  /* 0x00000000fffff984 */ /* 0x000fe20000000800 */
[----:B------:R-:W-:Y:S01]  /*7d90*/  @!PT LDS RZ, [RZ] ;  /* 0x00000000fffff984 */ /* 0x000fe20000000800 */
[----:B------:R3:W-:Y:S06]  /*7da0*/  MEMBAR.ALL.CTA ;  /* 0x0000000000007992 */ /* 0x0007ec0000008000 */
[----:B---3--:R-:W3:Y:S01]  /*7db0*/  FENCE.VIEW.ASYNC.S ;  /* 0x00000000000073c6 */ /* 0x008ee20000000000 */
[----:B------:R-:W-:Y:S01]  /*7dc0*/  @P6 SHF.L.U32 R2, R54, 0x1f, RZ ;  /* 0x0000001f36026819 */ /* 0x000fe200000006ff */
        /* <DEDUP_REMOVED lines=12> */
.L_x_123:
[----:B------:R-:W-:Y:S05]  /*7e90*/  BSYNC.RECONVERGENT B0 ;  /* 0x0000000000007941 */ /* 0x000fea0003800200 */
.L_x_122:
        /* <DEDUP_REMOVED lines=19> */
.L_x_127:
[----:B------:R-:W-:Y:S05]  /*7fd0*/  BSYNC B0 ;  /* 0x0000000000007941 */ /* 0x000fea0003800000 */
.L_x_126:
[----:B------:R-:W-:Y:S11]  /*7fe0*/  ISETP.NE.AND P0, PT, R65, RZ, PT ;  /* 0x000000ff4100720c */ /* 0x000ff60003f05270 */
[----:B------:R-:W-:Y:S02]  /*7ff0*/  @!UPT UIADD3 URZ, UPT, UPT, URZ, URZ, URZ ;  /* 0x000000fffffff290 */ /* 0x000fe4000fffe0ff */
[----:B------:R-:W-:Y:S05]  /*8000*/  @P0 WARPSYNC.ALL ;  /* 0x0000000000000948 */ /* 0x000fea0003800000 */
[----:B------:R4:W1:Y:S04]  /*8010*/  @P0 LDSM.16.M88.4 R28, [R62+UR44+0x200] ;  /* 0x0002002c3e1c083b */ /* 0x0008680008000200 */
[----:B------:R4:W1:Y:S02]  /*8020*/  @P0 LDSM.16.M88.4 R36, [R2+0x200] ;  /* 0x000200000224083b */ /* 0x0008640000000200 */
.L_x_125:
[----:B------:R-:W-:Y:S05]  /*8030*/  BSYNC B1 ;  /* 0x0000000000017941 */ /* 0x000fea0003800000 */
.L_x_124:
[----:B---3--:R-:W-:Y:S05]  /*8040*/  VIADD R0, R25, 0x60 ;  /* 0x0000006019007836 */ /* 0x008fea0000000000 */
[----:B------:R-:W-:Y:S04]  /*8050*/  SHF.R.U32.HI R0, RZ, 0x15, R0 ;  /* 0x00000015ff007819 */ /* 0x000fe80000011600 */
[----:B------:R-:W-:Y:S11]  /*8060*/  LOP3.LUT P0, RZ, R0, 0x3, R46, 0x48, !PT ;  /* 0x0000000300ff7812 */ /* 0x000ff6000780482e */
[----:B------:R-:W-:Y:S02]  /*8070*/  @!UPT UIADD3 URZ, UPT, UPT, URZ, URZ, URZ ;  /* 0x000000fffffff290 */ /* 0x000fe4000fffe0ff */
[----:B------:R-:W-:Y:S05]  /*8080*/  @!P0 BRA `(.L_x_129) ;  /* 0x0000000000408947 */ /* 0x000fea0003800000 */
[----:B------:R-:W3:Y:S01]  /*8090*/  LDCU.64 UR8, c[0x4][0x70] ;  /* 0x01000e00ff0877ac */ /* 0x000ee20008000a00 */
[----:B------:R-:W-:Y:S01]  /*80a0*/  MOV R3, 0x0 ;  /* 0x0000000000037802 */ /* 0x000fe20000000f00 */
[----:B------:R-:W-:Y:S02]  /*80b0*/  HFMA2 R12, -RZ, RZ, 0, 5.9604644775390625e-08 ;  /* 0x00000001ff0c7431 */ /* 0x000fe400000001ff */
[----:B-1----:R-:W-:Y:S02]  /*80c0*/  IMAD.MOV.U32 R8, RZ, RZ, 0x192 ;  /* 0x00000192ff087424 */ /* 0x002fe400078e00ff */
[----:B------:R-:W-:Y:S01]  /*80d0*/  IMAD.MOV.U32 R13, RZ, RZ, RZ ;  /* 0x000000ffff0d7224 */ /* 0x000fe200078e00ff */
[----:B------:R-:W1:Y:S01]  /*80e0*/  LDCU.64 UR6, c[0x4][0x78] ;  /* 0x01000f00ff0677ac */ /* 0x000e620008000a00 */
[----:B----4-:R-:W4:Y:S01]  /*80f0*/  LDC.64 R2, c[0x4][R3] ;  /* 0x0100000003027b82 */ /* 0x010f220000000a00 */
        /* <DEDUP_REMOVED lines=9> */
.L_x_129:
[----:B------:R-:W-:Y:S01]  /*8190*/  ISETP.NE.AND P0, PT, R56, RZ, PT ;  /* 0x000000ff3800720c */ /* 0x000fe20003f05270 */
[----:B------:R-:W-:Y:S05]  /*81a0*/  WARPSYNC.ALL ;  /* 0x0000000000007948 */ /* 0x000fea0003800000 */
[----:B------:R-:W-:Y:S01]  /*81b0*/  R2UR UR4, R25 ;  /* 0x00000000190472ca */ /* 0x000fe200000e0000 */
[--C-:B-1----:R-:W-:Y:S01]  /*81c0*/  HADD2.F32 R0, -RZ, R28.reuse.H0_H0 ;  /* 0x2000001cff007230 */ /* 0x102fe20000004100 */
[----:B------:R-:W-:Y:S01]  /*81d0*/  BSSY.RECONVERGENT B0, `(.L_x_130) ;  /* 0x0000052000007945 */ /* 0x000fe20003800200 */
[----:B----4-:R-:W-:Y:S02]  /*81e0*/  HADD2.F32 R2, -RZ, R28.H1_H1 ;  /* 0x3000001cff027230 */ /* 0x010fe40000004100 */
[--C-:B------:R-:W-:Y:S02]  /*81f0*/  HADD2.F32 R3, -RZ, R29.reuse.H0_H0 ;  /* 0x2000001dff037230 */ /* 0x100fe40000004100 */
[----:B------:R-:W-:Y:S02]  /*8200*/  HADD2.F32 R20, -RZ, R29.H1_H1 ;  /* 0x3000001dff147230 */ /* 0x000fe40000004100 */
[--C-:B------:R-:W-:Y:S02]  /*8210*/  HADD2.F32 R21, -RZ, R30.reuse.H0_H0 ;  /* 0x2000001eff157230 */ /* 0x100fe40000004100 */
[----:B------:R-:W-:Y:S02]  /*8220*/  HADD2.F32 R25, -RZ, R30.H1_H1 ;  /* 0x3000001eff197230 */ /* 0x000fe40000004100 */
[----:B------:R-:W1:Y:S01]  /*8230*/  LDTM.16dp256bit.x4 R4, tmem[UR4+0x60] ;  /* 0x00006004000479ee */ /* 0x000e620008120000 */
[----:B------:R-:W-:Y:S01]  /*8240*/  R2UR UR4, R26 ;  /* 0x000000001a0472ca */ /* 0x000fe200000e0000 */
[----:B------:R-:W-:Y:S01]  /*8250*/  NOP ;  /* 0x0000000000007918 */ /* 0x000fe20000000000 */
[--C-:B------:R-:W-:Y:S02]  /*8260*/  HADD2.F32 R26, -RZ, R31.reuse.H0_H0 ;  /* 0x2000001fff1a7230 */ /* 0x100fe40000004100 */
[----:B------:R-:W-:Y:S02]  /*8270*/  HADD2.F32 R28, -RZ, R31.H1_H1 ;  /* 0x3000001fff1c7230 */ /* 0x000fe40000004100 */
[--C-:B------:R-:W-:Y:S02]  /*8280*/  HADD2.F32 R29, -RZ, R36.reuse.H0_H0 ;  /* 0x20000024ff1d7230 */ /* 0x100fe40000004100 */
[----:B------:R-:W-:Y:S02]  /*8290*/  HADD2.F32 R30, -RZ, R36.H1_H1 ;  /* 0x30000024ff1e7230 */ /* 0x000fe40000004100 */
[--C-:B------:R-:W-:Y:S02]  /*82a0*/  HADD2.F32 R31, -RZ, R37.reuse.H0_H0 ;  /* 0x20000025ff1f7230 */ /* 0x100fe40000004100 */
[----:B------:R-:W-:Y:S01]  /*82b0*/  HADD2.F32 R32, -RZ, R37.H1_H1 ;  /* 0x30000025ff207230 */ /* 0x000fe20000004100 */
[----:B------:R-:W-:Y:S01]  /*82c0*/  UIADD3 UR4, UPT, UPT, UR4, 0xd0, URZ ;  /* 0x000000d004047890 */ /* 0x000fe2000fffe0ff */
[--C-:B------:R-:W-:Y:S02]  /*82d0*/  HADD2.F32 R33, -RZ, R38.reuse.H0_H0 ;  /* 0x20000026ff217230 */ /* 0x100fe40000004100 */
[----:B------:R-:W-:Y:S01]  /*82e0*/  HADD2.F32 R34, -RZ, R38.H1_H1 ;  /* 0x30000026ff227230 */ /* 0x000fe20000004100 */
[----:B------:R-:W-:Y:S01]  /*82f0*/  UPRMT UR4, UR47, 0x654, UR4 ;  /* 0x000006542f047896 */ /* 0x000fe20008000004 */
[--C-:B------:R-:W-:Y:S02]  /*8300*/  HADD2.F32 R35, -RZ, R39.reuse.H0_H0 ;  /* 0x20000027ff237230 */ /* 0x100fe40000004100 */
[----:B------:R-:W-:Y:S02]  /*8310*/  HADD2.F32 R36, -RZ, R39.H1_H1 ;  /* 0x30000027ff247230 */ /* 0x000fe40000004100 */
[C---:B-1----:R-:W-:Y:S01]  /*8320*/  FMUL R4, R24.reuse, R4 ;  /* 0x0000000418047220 */ /* 0x042fe20000400000 */
[C---:B------:R-:W-:Y:S01]  /*8330*/  FMUL R5, R24.reuse, R5 ;  /* 0x0000000518057220 */ /* 0x040fe20000400000 */
[C---:B------:R-:W-:Y:S02]  /*8340*/  FMUL R6, R24.reuse, R6 ;  /* 0x0000000618067220 */ /* 0x040fe40000400000 */
[----:B------:R-:W-:Y:S01]  /*8350*/  SYNCS.ARRIVE.TRANS64.RED.A1T0 RZ, [UR4], RZ ;  /* 0x000000ffffff79a7 */ /* 0x000fe20008100404 */
[C---:B------:R-:W-:Y:S01]  /*8360*/  FFMA R4, R27.reuse, R0, R4 ;  /* 0x000000001b047223 */ /* 0x040fe20000000004 */
[C---:B------:R-:W-:Y:S01]  /*8370*/  FFMA R5, R27.reuse, R2, R5 ;  /* 0x000000021b057223 */ /* 0x040fe20000000005 */
[----:B------:R-:W-:Y:S01]  /*8380*/  FFMA R6, R27, R3, R6 ;  /* 0x000000031b067223 */ /* 0x000fe20000000006 */
[C---:B------:R-:W-:Y:S01]  /*8390*/  FMUL R7, R24.reuse, R7 ;  /* 0x0000000718077220 */ /* 0x040fe20000400000 */
[C---:B------:R-:W-:Y:S01]  /*83a0*/  FMUL R8, R24.reuse, R8 ;  /* 0x0000000818087220 */ /* 0x040fe20000400000 */
[C---:B------:R-:W-:Y:S01]  /*83b0*/  FMUL R9, R24.reuse, R9 ;  /* 0x0000000918097220 */ /* 0x040fe20000400000 */
[----:B------:R-:W-:Y:S01]  /*83c0*/  F2FP.F16.F32.PACK_AB R4, R5, R4 ;  /* 0x000000040504723e */ /* 0x000fe200000000ff */
[C---:B------:R-:W-:Y:S01]  /*83d0*/  FFMA R7, R27.reuse, R20, R7 ;  /* 0x000000141b077223 */ /* 0x040fe20000000007 */
[C---:B------:R-:W-:Y:S01]  /*83e0*/  FFMA R8, R27.reuse, R21, R8 ;  /* 0x000000151b087223 */ /* 0x040fe20000000008 */
[C---:B------:R-:W-:Y:S01]  /*83f0*/  FFMA R9, R27.reuse, R25, R9 ;  /* 0x000000191b097223 */ /* 0x040fe20000000009 */
[C---:B------:R-:W-:Y:S01]  /*8400*/  FMUL R0, R24.reuse, R10 ;  /* 0x0000000a18007220 */ /* 0x040fe20000400000 */
[C---:B------:R-:W-:Y:S01]  /*8410*/  FMUL R2, R24.reuse, R11 ;  /* 0x0000000b18027220 */ /* 0x040fe20000400000 */
[C---:B------:R-:W-:Y:S01]  /*8420*/  FMUL R3, R24.reuse, R12 ;  /* 0x0000000c18037220 */ /* 0x040fe20000400000 */
[C---:B------:R-:W-:Y:S01]  /*8430*/  FMUL R10, R24.reuse, R13 ;  /* 0x0000000d180a7220 */ /* 0x040fe20000400000 */
[C---:B------:R-:W-:Y:S01]  /*8440*/  FFMA R0, R27.reuse, R26, R0 ;  /* 0x0000001a1b007223 */ /* 0x040fe20000000000 */
[C---:B------:R-:W-:Y:S01]  /*8450*/  FMUL R11, R24.reuse, R14 ;  /* 0x0000000e180b7220 */ /* 0x040fe20000400000 */
[C---:B------:R-:W-:Y:S01]  /*8460*/  FFMA R2, R27.reuse, R28, R2 ;  /* 0x0000001c1b027223 */ /* 0x040fe20000000002 */
[C---:B------:R-:W-:Y:S01]  /*8470*/  FMUL R15, R24.reuse, R15 ;  /* 0x0000000f180f7220 */ /* 0x040fe20000400000 */
[C---:B------:R-:W-:Y:S01]  /*8480*/  FMUL R12, R24.reuse, R16 ;  /* 0x00000010180c7220 */ /* 0x040fe20000400000 */
[C---:B------:R-:W-:Y:S01]  /*8490*/  FFMA R3, R27.reuse, R29, R3 ;  /* 0x0000001d1b037223 */ /* 0x040fe20000000003 */
[C---:B------:R-:W-:Y:S01]  /*84a0*/  FMUL R13, R24.reuse, R17 ;  /* 0x00000011180d7220 */ /* 0x040fe20000400000 */
[C---:B------:R-:W-:Y:S01]  /*84b0*/  FFMA R10, R27.reuse, R30, R10 ;  /* 0x0000001e1b0a7223 */ /* 0x040fe2000000000a */
[C---:B------:R-:W-:Y:S01]  /*84c0*/  FMUL R14, R24.reuse, R18 ;  /* 0x00000012180e7220 */ /* 0x040fe20000400000 */
[C---:B------:R-:W-:Y:S01]  /*84d0*/  FFMA R11, R27.reuse, R31, R11 ;  /* 0x0000001f1b0b7223 */ /* 0x040fe2000000000b */
[C---:B------:R-:W-:Y:S01]  /*84e0*/  FFMA R15, R27.reuse, R32, R15 ;  /* 0x000000201b0f7223 */ /* 0x040fe2000000000f */
[----:B------:R-:W-:Y:S01]  /*84f0*/  FMUL R19, R24, R19 ;  /* 0x0000001318137220 */ /* 0x000fe20000400000 */
[C---:B------:R-:W-:Y:S01]  /*8500*/  FFMA R12, R27.reuse, R33, R12 ;  /* 0x000000211b0c7223 */ /* 0x040fe2000000000c */
[C---:B------:R-:W-:Y:S01]  /*8510*/  FFMA R13, R27.reuse, R34, R13 ;  /* 0x000000221b0d7223 */ /* 0x040fe2000000000d */
[----:B------:R-:W-:Y:S01]  /*8520*/  FFMA R14, R27, R35, R14 ;  /* 0x000000231b0e7223 */ /* 0x000fe2000000000e */
[----:B------:R-:W-:Y:S01]  /*8530*/  F2FP.F16.F32.PACK_AB R5, R7, R6 ;  /* 0x000000060705723e */ /* 0x000fe200000000ff */
[----:B------:R-:W-:Y:S01]  /*8540*/  FFMA R19, R27, R36, R19 ;  /* 0x000000241b137223 */ /* 0x000fe20000000013 */
[----:B------:R-:W-:Y:S02]  /*8550*/  F2FP.F16.F32.PACK_AB R6, R9, R8 ;  /* 0x000000080906723e */ /* 0x000fe400000000ff */
        /* <DEDUP_REMOVED lines=25> */
.L_x_131:
[----:B------:R-:W-:Y:S05]  /*86f0*/  BSYNC.RECONVERGENT B0 ;  /* 0x0000000000007941 */ /* 0x000fea0003800200 */
.L_x_130:
[----:B------:R-:W-:Y:S01]  /*8700*/  BAR.SYNC.DEFER_BLOCKING 0x1, 0x80 ;  /* 0x0042000000007b1d */ /* 0x000fe20000010000 */
[----:B------:R-:W-:Y:S01]  /*8710*/  UISETP.NE.AND UP0, UPT, UR52, -0x4, UPT ;  /* 0xfffffffc3400788c */ /* 0x000fe2000bf05270 */
[----:B------:R-:W-:Y:S08]  /*8720*/  IADD3 R22, PT, PT, R22, 0x1, RZ ;  /* 0x0000000116167810 */ /* 0x000ff00007ffe0ff */
[----:B------:R-:W-:Y:S05]  /*8730*/  BRA.U !UP0, `(.L_x_132) ;  /* 0x0000000108287547 */ /* 0x000fea000b800000 */
[----:B------:R-:W-:Y:S01]  /*8740*/  ISETP.NE.AND P0, PT, R59, RZ, PT ;  /* 0x000000ff3b00720c */ /* 0x000fe20003f05270 */
[----:B------:R-:W-:Y:S01]  /*8750*/  IMAD.U32 R2, RZ, RZ, UR46 ;  /* 0x0000002eff027e24 */ /* 0x000fe2000f8e00ff */
[----:B------:R-:W-:Y:S01]  /*8760*/  UIADD3 UR4, UPT, UPT, UR46, 0x1, URZ ;  /* 0x000000012e047890 */ /* 0x000fe2000fffe0ff */
[----:B------:R-:W-:Y:S03]  /*8770*/  IMAD.U32 R0, RZ, RZ, UR47 ;  /* 0x0000002fff007e24 */ /* 0x000fe6000f8e00ff */
[----:B------:R-:W-:Y:S04]  /*8780*/  UISETP.NE.AND UP0, UPT, UR4, 0x4, UPT ;  /* 0x000000040400788c */ /* 0x000fe8000bf05270 */
[----:B------:R-:W-:Y:S03]  /*8790*/  USEL UR46, UR4, URZ, UP0 ;  /* 0x000000ff042e7287 */ /* 0x000fe60008000000 */
[----:B------:R-:W-:Y:S05]  /*87a0*/  @P0 LEA R2, R2, UR44, 0x3 ;  /* 0x0000002c02020c11 */ /* 0x000fea000f8e18ff */
[----:B------:R-:W-:Y:S05]  /*87b0*/  @P0 VIADD R2, R2, 0x60 ;  /* 0x0000006002020836 */ /* 0x000fea0000000000 */
[----:B------:R-:W-:Y:S04]  /*87c0*/  @P0 PRMT R0, R0, 0x654, R2 ;  /* 0x0000065400000816 */ /* 0x000fe80000000002 */
[----:B------:R3:W-:Y:S03]  /*87d0*/  @P0 SYNCS.ARRIVE.TRANS64.RED.A1T0 RZ, [R0+URZ], RZ ;  /* 0x000000ff00ff09a7 */ /* 0x0007e600081004ff */
.L_x_132:
[----:B------:R-:W-:Y:S01]  /*87e0*/  R2UR UR4, R47 ;  /* 0x000000002f0472ca */ /* 0x000fe200000e0000 */
[----:B------:R-:W-:Y:S01]  /*87f0*/  UISETP.NE.AND UP0, UPT, UR62, URZ, UPT ;  /* 0x000000ff3e00728c */ /* 0x000fe2000bf05270 */
[----:B------:R-:W-:Y:S01]  /*8800*/  ISETP.NE.AND P0, PT, R51, 0x2, PT ;  /* 0x000000023300780c */ /* 0x000fe20003f05270 */
[----:B------:R-:W-:Y:S01]  /*8810*/  UIADD3 UR24, UPT, UPT, UR38, UR63, URZ ;  /* 0x0000003f26187290 */ /* 0x000fe2000fffe0ff */
[----:B------:R-:W-:Y:S01]  /*8820*/  ISETP.NE.AND P1, PT, R22, 0x4, PT ;  /* 0x000000041600780c */ /* 0x000fe20003f25270 */
[----:B------:R-:W-:Y:S01]  /*8830*/  UIADD3 UR52, UPT, UPT, UR52, 0x4, URZ ;  /* 0x0000000434347890 */ /* 0x000fe2000fffe0ff */
[----:B------:R-:W-:Y:S01]  /*8840*/  SEL R2, RZ, 0x1, P0 ;  /* 0x00000001ff027807 */ /* 0x000fe20000000000 */
[----:B------:R-:W-:Y:S01]  /*8850*/  UMOV UR36, UR61 ;  /* 0x0000003d00247c82 */ /* 0x000fe20008000000 */
[----:B---3--:R-:W-:Y:S02]  /*8860*/  SEL R0, RZ, 0x1, P1 ;  /* 0x00000001ff007807 */ /* 0x008fe40000800000 */
[----:B------:R-:W-:Y:S02]  /*8870*/  LOP3.LUT R52, R52, R2, RZ, 0x3c, !PT ;  /* 0x0000000234347212 */ /* 0x000fe400078e3cff */
[----:B------:R-:W-:Y:S01]  /*8880*/  LOP3.LUT R53, R53, R0, RZ, 0x3c, !PT ;  /* 0x0000000035357212 */ /* 0x000fe200078e3cff */
[----:B------:R-:W-:Y:S01]  /*8890*/  UIADD3 UR28, UPT, UPT, UR37, UR4, URZ ;  /* 0x00000004251c7290 */ /* 0x000fe2000fffe0ff */
[----:B------:R-:W-:Y:S02]  /*88a0*/  SEL R51, R51, RZ, P0 ;  /* 0x000000ff33337207 */ /* 0x000fe40000000000 */
[----:B------:R-:W-:Y:S01]  /*88b0*/  SEL R22, R22, RZ, P1 ;  /* 0x000000ff16167207 */ /* 0x000fe20000800000 */
[----:B------:R-:W-:Y:S08]  /*88c0*/  BRA.U UP0, `(.L_x_133) ;  /* 0xffffffcd00a47547 */ /* 0x000ff0000b83ffff */
[----:B------:R-:W-:-:S13]  /*88d0*/  R2UR UR4, R48 ;  /* 0x00000000300472ca */ /* 0x000fda00000e0000 */
[----:B------:R-:W-:-:S09]  /*88e0*/  UISETP.NE.AND UP0, UPT, UR4, URZ, UPT ;  /* 0x000000ff0400728c */ /* 0x000fd2000bf05270 */
[----:B------:R-:W-:Y:S05]  /*88f0*/  BRA.U !UP0, `(.L_x_134) ;  /* 0x0000000108487547 */ /* 0x000fea000b800000 */
[----:B------:R-:W3:Y:S02]  /*8900*/  LDCU.64 UR4, c[0x0][0x890] ;  /* 0x00011200ff0477ac */ /* 0x000ee40008000a00 */
[----:B---3--:R-:W-:-:S04]  /*8910*/  UISETP.NE.U32.AND UP0, UPT, UR4, URZ, UPT ;  /* 0x000000ff0400728c */ /* 0x008fc8000bf05070 */
[----:B------:R-:W-:-:S09]  /*8920*/  UISETP.NE.AND.EX UP0, UPT, UR5, URZ, UPT, UP0 ;  /* 0x000000ff0500728c */ /* 0x000fd2000bf05300 */
[----:B------:R-:W-:Y:S05]  /*8930*/  BRA.U UP0, `(.L_x_135) ;  /* 0x00000001000c7547 */ /* 0x000fea000b800000 */
[----:B------:R-:W-:-:S13]  /*8940*/  FSETP.NEU.AND P0, PT, R27, RZ, PT ;  /* 0x000000ff1b00720b */ /* 0x000fda0003f0d000 */
[----:B------:R-:W-:Y:S05]  /*8950*/  @!P0 EXIT ;  /* 0x000000000000894d */ /* 0x000fea0003800000 */
[----:B------:R-:W-:Y:S05]  /*8960*/  BRA `(.L_x_134) ;  /* 0x00000000002c7947 */ /* 0x000fea0003800000 */
.L_x_135:
[----:B------:R-:W-:Y:S01]  /*8970*/  ISETP.NE.AND P0, PT, R50, RZ, PT ;  /* 0x000000ff3200720c */ /* 0x000fe20003f05270 */
[----:B------:R-:W-:-:S12]  /*8980*/  BSSY.RECONVERGENT B0, `(.L_x_134) ;  /* 0x0000009000007945 */ /* 0x000fd80003800200 */
[----:B------:R-:W-:Y:S05]  /*8990*/  @P0 BRA `(.L_x_136) ;  /* 0x0000000000140947 */ /* 0x000fea0003800000 */
[----:B------:R-:W3:Y:S02]  /*89a0*/  LDCU.64 UR4, c[0x0][0x888] ;  /* 0x00011100ff0477ac */ /* 0x000ee40008000a00 */
[----:B---3--:R-:W-:-:S04]  /*89b0*/  ISETP.NE.U32.AND P0, PT, RZ, UR4, PT ;  /* 0x00000004ff007c0c */ /* 0x008fc8000bf05070 */
[----:B------:R-:W-:-:S13]  /*89c0*/  ISETP.NE.AND.EX P0, PT, RZ, UR5, PT, P0 ;  /* 0x00000005ff007c0c */ /* 0x000fda000bf05300 */
[----:B------:R-:W-:Y:S05]  /*89d0*/  @!P0 EXIT ;  /* 0x000000000000894d */ /* 0x000fea0003800000 */
[----:B------:R-:W-:Y:S05]  /*89e0*/  BRA `(.L_x_137) ;  /* 0x0000000000087947 */ /* 0x000fea0003800000 */
.L_x_136:
[----:B------:R-:W-:-:S13]  /*89f0*/  FSETP.NEU.AND P0, PT, R27, RZ, PT ;  /* 0x000000ff1b00720b */ /* 0x000fda0003f0d000 */
[----:B------:R-:W-:Y:S05]  /*8a00*/  @!P0 EXIT ;  /* 0x000000000000894d */ /* 0x000fea0003800000 */
.L_x_137:
[----:B------:R-:W-:Y:S05]  /*8a10*/  BSYNC.RECONVERGENT B0 ;  /* 0x0000000000007941 */ /* 0x000fea0003800200 */
.L_x_134:
[----:B------:R-:W-:Y:S01]  /*8a20*/  ULEA UR4, UR46, UR44, 0x3 ;  /* 0x0000002c2e047291 */ /* 0x000fe2000f8e18ff */
[----:B------:R-:W-:-:S04]  /*8a30*/  DEPBAR.LE SB0, 0x0 ;  /* 0x000080000000791a */ /* 0x000fc80000000000 */
[----:B------:R-:W-:-:S04]  /*8a40*/  UIADD3 UR4, UPT, UPT, UR4, 0x60, URZ ;  /* 0x0000006004047890 */ /* 0x000fc8000fffe0ff */
[----:B------:R-:W-:-:S09]  /*8a50*/  UPRMT UR4, UR47, 0x654, UR4 ;  /* 0x000006542f047896 */ /* 0x000fd20008000004 */
[----:B------:R-:W-:Y:S01]  /*8a60*/  SYNCS.ARRIVE.TRANS64.RED.A1T0 RZ, [UR4], RZ ;  /* 0x000000ffffff79a7 */ /* 0x000fe20008100404 */
[----:B------:R-:W-:Y:S05]  /*8a70*/  EXIT ;  /* 0x000000000000794d */ /* 0x000fea0003800000 */
.L_x_24:
[----:B---3--:R3:W4:Y:S02]  /*8a80*/  SYNCS.PHASECHK.TRANS64.TRYWAIT P0, [R0+URZ+0x100], R2 ;  /* 0x00010002000075a7 */ /* 0x00872400080011ff */
[----:B----4-:R-:W-:Y:S05]  /*8a90*/  @!P0 NANOSLEEP.SYNCS 0x989680 ;  /* 0x009896800000895d */ /* 0x010fea0003900000 */
[----:B------:R-:W4:Y:S02]  /*8aa0*/  @!P0 SYNCS.PHASECHK.TRANS64 P0, [R0+URZ+0x100], R2 ;  /* 0x00010002000085a7 */ /* 0x000f2400080010ff */
[----:B----4-:R-:W-:Y:S05]  /*8ab0*/  @!P0 BRA `(.L_x_24) ;  /* 0xfffffffc00f08947 */ /* 0x010fea000383ffff */
[----:B------:R-:W-:Y:S05]  /*8ac0*/  BRA `(.L_x_138) ;  /* 0xffffff8c00bc7947 */ /* 0x000fea000383ffff */
.L_x_27:
[----:B--2---:R-:W-:-:S07]  /*8ad0*/  MOV R0, UR33 ;  /* 0x0000002100007c02 */ /* 0x004fce0008000f00 */
.L_x_139:
[----:B--2---:R2:W3:Y:S02]  /*8ae0*/  SYNCS.PHASECHK.TRANS64.TRYWAIT P0, [R0+URZ+0x20], R3 ;  /* 0x00002003000075a7 */ /* 0x0044e400080011ff */
[----:B---3--:R-:W-:Y:S05]  /*8af0*/  @!P0 NANOSLEEP.SYNCS 0x989680 ;  /* 0x009896800000895d */ /* 0x008fea0003900000 */
[----:B------:R-:W3:Y:S02]  /*8b00*/  @!P0 SYNCS.PHASECHK.TRANS64 P0, [R0+URZ+0x20], R3 ;  /* 0x00002003000085a7 */ /* 0x000ee400080010ff */
[----:B---3--:R-:W-:Y:S05]  /*8b10*/  @!P0 BRA `(.L_x_139) ;  /* 0xfffffffc00f08947 */ /* 0x008fea000383ffff */
[----:B------:R-:W-:Y:S05]  /*8b20*/  BRA `(.L_x_26) ;  /* 0xffffff9000047947 */ /* 0x000fea000383ffff */
.L_x_34:
[----:B-1----:R-:W-:-:S07]  /*8b30*/  MOV R0, UR33 ;  /* 0x0000002100007c02 */ /* 0x002fce0008000f00 */
.L_x_140:
[----:B-1----:R1:W2:Y:S02]  /*8b40*/  SYNCS.PHASECHK.TRANS64.TRYWAIT P0, [R0+URZ+0x20], R3 ;  /* 0x00002003000075a7 */ /* 0x0022a400080011ff */
[----:B--2---:R-:W-:Y:S05]  /*8b50*/  @!P0 NANOSLEEP.SYNCS 0x989680 ;  /* 0x009896800000895d */ /* 0x004fea0003900000 */
[----:B------:R-:W2:Y:S02]  /*8b60*/  @!P0 SYNCS.PHASECHK.TRANS64 P0, [R0+URZ+0x20], R3 ;  /* 0x00002003000085a7 */ /* 0x000ea400080010ff */
[----:B--2---:R-:W-:Y:S05]  /*8b70*/  @!P0 BRA `(.L_x_140) ;  /* 0xfffffffc00f08947 */ /* 0x004fea000383ffff */
[----:B------:R-:W-:Y:S05]  /*8b80*/  BRA `(.L_x_33) ;  /* 0xffffff9000f87947 */ /* 0x000fea000383ffff */
.L_x_39:
[----:B-1----:R1:W2:Y:S02]  /*8b90*/  SYNCS.PHASECHK.TRANS64.TRYWAIT P0, [R3+URZ+0x90], R0 ;  /* 0x00009000030075a7 */ /* 0x0022a400080011ff */
[----:B--2---:R-:W-:Y:S05]  /*8ba0*/  @!P0 NANOSLEEP.SYNCS 0x989680 ;  /* 0x009896800000895d */ /* 0x004fea0003900000 */
[----:B------:R-:W2:Y:S02]  /*8bb0*/  @!P0 SYNCS.PHASECHK.TRANS64 P0, [R3+URZ+0x90], R0 ;  /* 0x00009000030085a7 */ /* 0x000ea400080010ff */
[----:B--2---:R-:W-:Y:S05]  /*8bc0*/  @!P0 BRA `(.L_x_39) ;  /* 0xfffffffc00f08947 */ /* 0x004fea000383ffff */
[----:B------:R-:W-:Y:S05]  /*8bd0*/  BRA `(.L_x_141) ;  /* 0xffffff9400cc7947 */ /* 0x000fea000383ffff */
.L_x_43:
[----:B------:R-:W-:-:S07]  /*8be0*/  MOV R0, UR4 ;  /* 0x0000000400007c02 */ /* 0x000fce0008000f00 */
.L_x_142:
[----:B-1----:R1:W2:Y:S02]  /*8bf0*/  SYNCS.PHASECHK.TRANS64.TRYWAIT P0, [R0+URZ], R2 ;  /* 0x00000002000075a7 */ /* 0x0022a400080011ff */
[----:B--2---:R-:W-:Y:S05]  /*8c00*/  @!P0 NANOSLEEP.SYNCS 0x989680 ;  /* 0x009896800000895d */ /* 0x004fea0003900000 */
[----:B------:R-:W2:Y:S02]  /*8c10*/  @!P0 SYNCS.PHASECHK.TRANS64 P0, [R0+URZ], R2 ;  /* 0x00000002000085a7 */ /* 0x000ea400080010ff */
[----:B--2---:R-:W-:Y:S05]  /*8c20*/  @!P0 BRA `(.L_x_142) ;  /* 0xfffffffc00f08947 */ /* 0x004fea000383ffff */
[----:B------:R-:W-:Y:S05]  /*8c30*/  BRA `(.L_x_143) ;  /* 0xffffff9c00747947 */ /* 0x000fea000383ffff */
.L_x_44:
[----:B------:R-:W-:-:S07]  /*8c40*/  MOV R0, UR5 ;  /* 0x0000000500007c02 */ /* 0x000fce0008000f00 */
.L_x_144:
[----:B-1----:R1:W2:Y:S02]  /*8c50*/  SYNCS.PHASECHK.TRANS64.TRYWAIT P0, [R0+URZ], R3 ;  /* 0x00000003000075a7 */ /* 0x0022a400080011ff */
[----:B--2---:R-:W-:Y:S05]  /*8c60*/  @!P0 NANOSLEEP.SYNCS 0x989680 ;  /* 0x009896800000895d */ /* 0x004fea0003900000 */
[----:B------:R-:W2:Y:S02]  /*8c70*/  @!P0 SYNCS.PHASECHK.TRANS64 P0, [R0+URZ], R3 ;  /* 0x00000003000085a7 */ /* 0x000ea400080010ff */
[----:B--2---:R-:W-:Y:S05]  /*8c80*/  @!P0 BRA `(.L_x_144) ;  /* 0xfffffffc00f08947 */ /* 0x004fea000383ffff */
[----:B------:R-:W-:Y:S05]  /*8c90*/  BRA `(.L_x_145) ;  /* 0xffffff9c00807947 */ /* 0x000fea000383ffff */
.L_x_45:
[----:B------:R-:W-:-:S07]  /*8ca0*/  MOV R0, UR5 ;  /* 0x0000000500007c02 */ /* 0x000fce0008000f00 */
.L_x_146:
[----:B-1----:R1:W2:Y:S02]  /*8cb0*/  SYNCS.PHASECHK.TRANS64.TRYWAIT P0, [R0+URZ], R3 ;  /* 0x00000003000075a7 */ /* 0x0022a400080011ff */
[----:B--2---:R-:W-:Y:S05]  /*8cc0*/  @!P0 NANOSLEEP.SYNCS 0x989680 ;  /* 0x009896800000895d */ /* 0x004fea0003900000 */
[----:B------:R-:W2:Y:S02]  /*8cd0*/  @!P0 SYNCS.PHASECHK.TRANS64 P0, [R0+URZ], R3 ;  /* 0x00000003000085a7 */ /* 0x000ea400080010ff */
[----:B--2---:R-:W-:Y:S05]  /*8ce0*/  @!P0 BRA `(.L_x_146) ;  /* 0xfffffffc00f08947 */ /* 0x004fea000383ffff */
[----:B------:R-:W-:Y:S05]  /*8cf0*/  BRA `(.L_x_147) ;  /* 0xffffff9c008c7947 */ /* 0x000fea000383ffff */
.L_x_48:
[----:B--2---:R2:W3:Y:S02]  /*8d00*/  SYNCS.PHASECHK.TRANS64.TRYWAIT P0, [R2+URZ+0xf0], R4 ;  /* 0x0000f004020075a7 */ /* 0x0044e400080011ff */
[----:B---3--:R-:W-:Y:S05]  /*8d10*/  @!P0 NANOSLEEP.SYNCS 0x989680 ;  /* 0x009896800000895d */ /* 0x008fea0003900000 */
[----:B------:R-:W3:Y:S02]  /*8d20*/  @!P0 SYNCS.PHASECHK.TRANS64 P0, [R2+URZ+0xf0], R4 ;  /* 0x0000f004020085a7 */ /* 0x000ee400080010ff */
[----:B---3--:R-:W-:Y:S05]  /*8d30*/  @!P0 BRA `(.L_x_48) ;  /* 0xfffffffc00f08947 */ /* 0x008fea000383ffff */
[----:B------:R-:W-:Y:S05]  /*8d40*/  BRA `(.L_x_148) ;  /* 0xffffff9c00e87947 */ /* 0x000fea000383ffff */
.L_x_49:
[----:B------:R-:W-:-:S07]  /*8d50*/  MOV R2, UR4 ;  /* 0x0000000400027c02 */ /* 0x000fce0008000f00 */
.L_x_149:
[----:B--2---:R2:W3:Y:S02]  /*8d60*/  SYNCS.PHASECHK.TRANS64.TRYWAIT P0, [R2+URZ+0xa0], R5 ;  /* 0x0000a005020075a7 */ /* 0x0044e400080011ff */
[----:B---3--:R-:W-:Y:S05]  /*8d70*/  @!P0 NANOSLEEP.SYNCS 0x989680 ;  /* 0x009896800000895d */ /* 0x008fea0003900000 */
[----:B------:R-:W3:Y:S02]  /*8d80*/  @!P0 SYNCS.PHASECHK.TRANS64 P0, [R2+URZ+0xa0], R5 ;  /* 0x0000a005020085a7 */ /* 0x000ee400080010ff */
[----:B---3--:R-:W-:Y:S05]  /*8d90*/  @!P0 BRA `(.L_x_149) ;  /* 0xfffffffc00f08947 */ /* 0x008fea000383ffff */
[----:B------:R-:W-:Y:S05]  /*8da0*/  BRA `(.L_x_150) ;  /* 0xffffff9c00f87947 */ /* 0x000fea000383ffff */
.L_x_50:
[----:B--2---:R2:W3:Y:S02]  /*8db0*/  SYNCS.PHASECHK.TRANS64.TRYWAIT P1, [R2+URZ+0x90], R4 ;  /* 0x00009004020075a7 */ /* 0x0044e400080211ff */
[----:B---3--:R-:W-:Y:S05]  /*8dc0*/  @!P1 NANOSLEEP.SYNCS 0x989680 ;  /* 0x009896800000995d */ /* 0x008fea0003900000 */
[----:B------:R-:W3:Y:S02]  /*8dd0*/  @!P1 SYNCS.PHASECHK.TRANS64 P1, [R2+URZ+0x90], R4 ;  /* 0x00009004020095a7 */ /* 0x000ee400080210ff */
[----:B---3--:R-:W-:Y:S05]  /*8de0*/  @!P1 BRA `(.L_x_50) ;  /* 0xfffffffc00f09947 */ /* 0x008fea000383ffff */
[----:B------:R-:W-:Y:S05]  /*8df0*/  BRA `(.L_x_151) ;  /* 0xffffffa000287947 */ /* 0x000fea000383ffff */
.L_x_53:
[----:B------:R-:W-:-:S07]  /*8e00*/  MOV R0, UR4 ;  /* 0x0000000400007c02 */ /* 0x000fce0008000f00 */
.L_x_152:
[----:B--2---:R2:W3:Y:S02]  /*8e10*/  SYNCS.PHASECHK.TRANS64.TRYWAIT P0, [R0+URZ+0xa0], R2 ;  /* 0x0000a002000075a7 */ /* 0x0044e400080011ff */
[----:B---3--:R-:W-:Y:S05]  /*8e20*/  @!P0 NANOSLEEP.SYNCS 0x989680 ;  /* 0x009896800000895d */ /* 0x008fea0003900000 */
[----:B------:R-:W3:Y:S02]  /*8e30*/  @!P0 SYNCS.PHASECHK.TRANS64 P0, [R0+URZ+0xa0], R2 ;  /* 0x0000a002000085a7 */ /* 0x000ee400080010ff */
[----:B---3--:R-:W-:Y:S05]  /*8e40*/  @!P0 BRA `(.L_x_152) ;  /* 0xfffffffc00f08947 */ /* 0x008fea000383ffff */
[----:B------:R-:W-:Y:S05]  /*8e50*/  BRA `(.L_x_52) ;  /* 0xffffffa0007c7947 */ /* 0x000fea000383ffff */
.L_x_60:
[----:B-1----:R1:W2:Y:S02]  /*8e60*/  SYNCS.PHASECHK.TRANS64.TRYWAIT P1, [R0+URZ+0x90], R2 ;  /* 0x00009002000075a7 */ /* 0x0022a400080211ff */
[----:B--2---:R-:W-:Y:S05]  /*8e70*/  @!P1 NANOSLEEP.SYNCS 0x989680 ;  /* 0x009896800000995d */ /* 0x004fea0003900000 */
[----:B------:R-:W2:Y:S02]  /*8e80*/  @!P1 SYNCS.PHASECHK.TRANS64 P1, [R0+URZ+0x90], R2 ;  /* 0x00009002000095a7 */ /* 0x000ea400080210ff */
[----:B--2---:R-:W-:Y:S05]  /*8e90*/  @!P1 BRA `(.L_x_60) ;  /* 0xfffffffc00f09947 */ /* 0x004fea000383ffff */
[----:B------:R-:W-:Y:S05]  /*8ea0*/  BRA `(.L_x_153) ;  /* 0xffffffa800107947 */ /* 0x000fea000383ffff */
.L_x_61:
[----:B------:R-:W-:-:S07]  /*8eb0*/  MOV R2, UR46 ;  /* 0x0000002e00027c02 */ /* 0x000fce0008000f00 */
.L_x_154:
[----:B-1----:R1:W2:Y:S02]  /*8ec0*/  SYNCS.PHASECHK.TRANS64.TRYWAIT P0, [R2+URZ+0xd0], R0 ;  /* 0x0000d000020075a7 */ /* 0x0022a400080011ff */
[----:B--2---:R-:W-:Y:S05]  /*8ed0*/  @!P0 NANOSLEEP.SYNCS 0x989680 ;  /* 0x009896800000895d */ /* 0x004fea0003900000 */
[----:B------:R-:W2:Y:S02]  /*8ee0*/  @!P0 SYNCS.PHASECHK.TRANS64 P0, [R2+URZ+0xd0], R0 ;  /* 0x0000d000020085a7 */ /* 0x000ea400080010ff */
[----:B--2---:R-:W-:Y:S05]  /*8ef0*/  @!P0 BRA `(.L_x_154) ;  /* 0xfffffffc00f08947 */ /* 0x004fea000383ffff */
[----:B------:R-:W-:Y:S05]  /*8f00*/  BRA `(.L_x_155) ;  /* 0xffffffa800607947 */ /* 0x000fea000383ffff */
.L_x_64:
[----:B------:R-:W-:Y:S07]  /*8f10*/  MOV R0, UR7 ;  /* 0x0000000700007c02 */ /* 0x000fee0008000f00 */
.L_x_156:
[----:B-1----:R1:W2:Y:S02]  /*8f20*/  SYNCS.PHASECHK.TRANS64.TRYWAIT P0, [R0+URZ], R2 ;  /* 0x00000002000075a7 */ /* 0x0022a400080011ff */
[----:B--2---:R-:W-:Y:S05]  /*8f30*/  @!P0 NANOSLEEP.SYNCS 0x989680 ;  /* 0x009896800000895d */ /* 0x004fea0003900000 */
[----:B------:R-:W2:Y:S02]  /*8f40*/  @!P0 SYNCS.PHASECHK.TRANS64 P0, [R0+URZ], R2 ;  /* 0x00000002000085a7 */ /* 0x000ea400080010ff */
[----:B--2---:R-:W-:Y:S05]  /*8f50*/  @!P0 BRA `(.L_x_156) ;  /* 0xfffffffc00f08947 */ /* 0x004fea000383ffff */
[----:B------:R-:W-:Y:S05]  /*8f60*/  BRA `(.L_x_63) ;  /* 0xffffffa8007c7947 */ /* 0x000fea000383ffff */
.L_x_67:
[----:B------:R-:W-:-:S07]  /*8f70*/  MOV R0, UR4 ;  /* 0x0000000400007c02 */ /* 0x000fce0008000f00 */
.L_x_157:
[----:B--2---:R2:W4:Y:S02]  /*8f80*/  SYNCS.PHASECHK.TRANS64.TRYWAIT P0, [R0+URZ], R2 ;  /* 0x00000002000075a7 */ /* 0x00452400080011ff */
[----:B----4-:R-:W-:Y:S05]  /*8f90*/  @!P0 NANOSLEEP.SYNCS 0x989680 ;  /* 0x009896800000895d */ /* 0x010fea0003900000 */
[----:B------:R-:W4:Y:S02]  /*8fa0*/  @!P0 SYNCS.PHASECHK.TRANS64 P0, [R0+URZ], R2 ;  /* 0x00000002000085a7 */ /* 0x000f2400080010ff */
[----:B----4-:R-:W-:Y:S05]  /*8fb0*/  @!P0 BRA `(.L_x_157) ;  /* 0xfffffffc00f08947 */ /* 0x010fea000383ffff */
[----:B------:R-:W-:Y:S05]  /*8fc0*/  BRA `(.L_x_158) ;  /* 0xffffffac00a87947 */ /* 0x000fea000383ffff */
.L_x_68:
[----:B------:R-:W-:-:S07]  /*8fd0*/  MOV R0, UR5 ;  /* 0x0000000500007c02 */ /* 0x000fce0008000f00 */
.L_x_159:
[----:B-1----:R1:W2:Y:S02]  /*8fe0*/  SYNCS.PHASECHK.TRANS64.TRYWAIT P0, [R0+URZ], R3 ;  /* 0x00000003000075a7 */ /* 0x0022a400080011ff */
[----:B--2---:R-:W-:Y:S05]  /*8ff0*/  @!P0 NANOSLEEP.SYNCS 0x989680 ;  /* 0x009896800000895d */ /* 0x004fea0003900000 */
[----:B------:R-:W2:Y:S02]  /*9000*/  @!P0 SYNCS.PHASECHK.TRANS64 P0, [R0+URZ], R3 ;  /* 0x00000003000085a7 */ /* 0x000ea400080010ff */
[----:B--2---:R-:W-:Y:S05]  /*9010*/  @!P0 BRA `(.L_x_159) ;  /* 0xfffffffc00f08947 */ /* 0x004fea000383ffff */
[----:B------:R-:W-:Y:S05]  /*9020*/  BRA `(.L_x_160) ;  /* 0xffffffac00b47947 */ /* 0x000fea000383ffff */
.L_x_69:
[----:B------:R-:W-:-:S07]  /*9030*/  MOV R0, UR5 ;  /* 0x0000000500007c02 */ /* 0x000fce0008000f00 */
.L_x_161:
[----:B-1----:R1:W2:Y:S02]  /*9040*/  SYNCS.PHASECHK.TRANS64.TRYWAIT P0, [R0+URZ], R3 ;  /* 0x00000003000075a7 */ /* 0x0022a400080011ff */
[----:B--2---:R-:W-:Y:S05]  /*9050*/  @!P0 NANOSLEEP.SYNCS 0x989680 ;  /* 0x009896800000895d */ /* 0x004fea0003900000 */
[----:B------:R-:W2:Y:S02]  /*9060*/  @!P0 SYNCS.PHASECHK.TRANS64 P0, [R0+URZ], R3 ;  /* 0x00000003000085a7 */ /* 0x000ea400080010ff */
[----:B--2---:R-:W-:Y:S05]  /*9070*/  @!P0 BRA `(.L_x_161) ;  /* 0xfffffffc00f08947 */ /* 0x004fea000383ffff */
[----:B------:R-:W-:Y:S05]  /*9080*/  BRA `(.L_x_162) ;  /* 0xffffffac00c07947 */ /* 0x000fea000383ffff */
.L_x_70:
[----:B-1----:R-:W-:-:S07]  /*9090*/  MOV R0, UR4 ;  /* 0x0000000400007c02 */ /* 0x002fce0008000f00 */
.L_x_163:
[----:B-1----:R1:W2:Y:S02]  /*90a0*/  SYNCS.PHASECHK.TRANS64.TRYWAIT P0, [R0+URZ], R2 ;  /* 0x00000002000075a7 */ /* 0x0022a400080011ff */
[----:B--2---:R-:W-:Y:S05]  /*90b0*/  @!P0 NANOSLEEP.SYNCS 0x989680 ;  /* 0x009896800000895d */ /* 0x004fea0003900000 */
[----:B------:R-:W2:Y:S02]  /*90c0*/  @!P0 SYNCS.PHASECHK.TRANS64 P0, [R0+URZ], R2 ;  /* 0x00000002000085a7 */ /* 0x000ea400080010ff */
[----:B--2---:R-:W-:Y:S05]  /*90d0*/  @!P0 BRA `(.L_x_163) ;  /* 0xfffffffc00f08947 */ /* 0x004fea000383ffff */
[----:B------:R-:W-:Y:S05]  /*90e0*/  BRA `(.L_x_164) ;  /* 0xffffffac00cc7947 */ /* 0x000fea000383ffff */
.L_x_75:
[----:B--2---:R2:W3:Y:S02]  /*90f0*/  SYNCS.PHASECHK.TRANS64.TRYWAIT P0, [R8+URZ+0x90], R0 ;  /* 0x00009000080075a7 */ /* 0x0044e400080011ff */
[----:B---3--:R-:W-:Y:S05]  /*9100*/  @!P0 NANOSLEEP.SYNCS 0x989680 ;  /* 0x009896800000895d */ /* 0x008fea0003900000 */
[----:B------:R-:W3:Y:S02]  /*9110*/  @!P0 SYNCS.PHASECHK.TRANS64 P0, [R8+URZ+0x90], R0 ;  /* 0x00009000080085a7 */ /* 0x000ee400080010ff */
[----:B---3--:R-:W-:Y:S05]  /*9120*/  @!P0 BRA `(.L_x_75) ;  /* 0xfffffffc00f08947 */ /* 0x008fea000383ffff */
[----:B------:R-:W-:Y:S05]  /*9130*/  BRA `(.L_x_165) ;  /* 0xffffffb400007947 */ /* 0x000fea000383ffff */
.L_x_78:
[----:B--2---:R-:W-:Y:S07]  /*9140*/  MOV R0, UR21 ;  /* 0x0000001500007c02 */ /* 0x004fee0008000f00 */
.L_x_166:
[----:B--2---:R2:W3:Y:S02]  /*9150*/  SYNCS.PHASECHK.TRANS64.TRYWAIT P1, [R0+URZ+0x88], R2 ;  /* 0x00008802000075a7 */ /* 0x0044e400080211ff */
[----:B---3--:R-:W-:Y:S05]  /*9160*/  @!P1 NANOSLEEP.SYNCS 0x989680 ;  /* 0x009896800000995d */ /* 0x008fea0003900000 */
[----:B------:R-:W3:Y:S02]  /*9170*/  @!P1 SYNCS.PHASECHK.TRANS64 P1, [R0+URZ+0x88], R2 ;  /* 0x00008802000095a7 */ /* 0x000ee400080210ff */
[----:B---3--:R-:W-:Y:S05]  /*9180*/  @!P1 BRA `(.L_x_166) ;  /* 0xfffffffc00f09947 */ /* 0x008fea000383ffff */
[----:B------:R-:W-:Y:S05]  /*9190*/  BRA `(.L_x_77) ;  /* 0xffffffb8007c7947 */ /* 0x000fea000383ffff */
.L_x_81:
[----:B--2---:R-:W-:Y:S07]  /*91a0*/  MOV R0, UR21 ;  /* 0x0000001500007c02 */ /* 0x004fee0008000f00 */
.L_x_167:
[----:B--2---:R2:W3:Y:S02]  /*91b0*/  SYNCS.PHASECHK.TRANS64.TRYWAIT P0, [R0+URZ+0x60], R4 ;  /* 0x00006004000075a7 */ /* 0x0044e400080011ff */
[----:B---3--:R-:W-:Y:S05]  /*91c0*/  @!P0 NANOSLEEP.SYNCS 0x989680 ;  /* 0x009896800000895d */ /* 0x008fea0003900000 */
[----:B------:R-:W3:Y:S02]  /*91d0*/  @!P0 SYNCS.PHASECHK.TRANS64 P0, [R0+URZ+0x60], R4 ;  /* 0x00006004000085a7 */ /* 0x000ee400080010ff */
[----:B---3--:R-:W-:Y:S05]  /*91e0*/  @!P0 BRA `(.L_x_167) ;  /* 0xfffffffc00f08947 */ /* 0x008fea000383ffff */
[----:B------:R-:W-:Y:S05]  /*91f0*/  BRA `(.L_x_168) ;  /* 0xffffffb800d47947 */ /* 0x000fea000383ffff */
.L_x_82:
[----:B------:R-:W-:Y:S07]  /*9200*/  MOV R0, UR21 ;  /* 0x0000001500007c02 */ /* 0x000fee0008000f00 */
.L_x_169:
[----:B--2---:R2:W3:Y:S02]  /*9210*/  SYNCS.PHASECHK.TRANS64.TRYWAIT P0, [R0+URZ+0x68], R4 ;  /* 0x00006804000075a7 */ /* 0x0044e400080011ff */
[----:B---3--:R-:W-:Y:S05]  /*9220*/  @!P0 NANOSLEEP.SYNCS 0x989680 ;  /* 0x009896800000895d */ /* 0x008fea0003900000 */
[----:B------:R-:W3:Y:S02]  /*9230*/  @!P0 SYNCS.PHASECHK.TRANS64 P0, [R0+URZ+0x68], R4 ;  /* 0x00006804000085a7 */ /* 0x000ee400080010ff */
[----:B---3--:R-:W-:Y:S05]  /*9240*/  @!P0 BRA `(.L_x_169) ;  /* 0xfffffffc00f08947 */ /* 0x008fea000383ffff */
[----:B------:R-:W-:Y:S05]  /*9250*/  BRA `(.L_x_170) ;  /* 0xffffffbc00107947 */ /* 0x000fea000383ffff */
.L_x_83:
[----:B------:R-:W-:Y:S07]  /*9260*/  MOV R0, UR21 ;  /* 0x0000001500007c02 */ /* 0x000fee0008000f00 */
.L_x_171:
[----:B--2---:R2:W3:Y:S02]  /*9270*/  SYNCS.PHASECHK.TRANS64.TRYWAIT P0, [R0+URZ+0x70], R4 ;  /* 0x00007004000075a7 */ /* 0x0044e400080011ff */
[----:B---3--:R-:W-:Y:S05]  /*9280*/  @!P0 NANOSLEEP.SYNCS 0x989680 ;  /* 0x009896800000895d */ /* 0x008fea0003900000 */
[----:B------:R-:W3:Y:S02]  /*9290*/  @!P0 SYNCS.PHASECHK.TRANS64 P0, [R0+URZ+0x70], R4 ;  /* 0x00007004000085a7 */ /* 0x000ee400080010ff */
[----:B---3--:R-:W-:Y:S05]  /*92a0*/  @!P0 BRA `(.L_x_171) ;  /* 0xfffffffc00f08947 */ /* 0x008fea000383ffff */
[----:B------:R-:W-:Y:S05]  /*92b0*/  BRA `(.L_x_172) ;  /* 0xffffffbc00587947 */ /* 0x000fea000383ffff */
.L_x_84:
[----:B------:R-:W-:Y:S07]  /*92c0*/  MOV R0, UR21 ;  /* 0x0000001500007c02 */ /* 0x000fee0008000f00 */
.L_x_173:
[----:B--2---:R2:W3:Y:S02]  /*92d0*/  SYNCS.PHASECHK.TRANS64.TRYWAIT P0, [R0+URZ+0x78], R4 ;  /* 0x00007804000075a7 */ /* 0x0044e400080011ff */
[----:B---3--:R-:W-:Y:S05]  /*92e0*/  @!P0 NANOSLEEP.SYNCS 0x989680 ;  /* 0x009896800000895d */ /* 0x008fea0003900000 */
[----:B------:R-:W3:Y:S02]  /*92f0*/  @!P0 SYNCS.PHASECHK.TRANS64 P0, [R0+URZ+0x78], R4 ;  /* 0x00007804000085a7 */ /* 0x000ee400080010ff */
[----:B---3--:R-:W-:Y:S05]  /*9300*/  @!P0 BRA `(.L_x_173) ;  /* 0xfffffffc00f08947 */ /* 0x008fea000383ffff */
[----:B------:R-:W-:Y:S05]  /*9310*/  BRA `(.L_x_174) ;  /* 0xffffffbc00a47947 */ /* 0x000fea000383ffff */
.L_x_86:
[----:B------:R-:W-:-:S07]  /*9320*/  MOV R0, UR21 ;  /* 0x0000001500007c02 */ /* 0x000fce0008000f00 */
.L_x_175:
[----:B---3--:R3:W4:Y:S02]  /*9330*/  SYNCS.PHASECHK.TRANS64.TRYWAIT P0, [R0+URZ+0x60], R2 ;  /* 0x00006002000075a7 */ /* 0x00872400080011ff */
[----:B----4-:R-:W-:Y:S05]  /*9340*/  @!P0 NANOSLEEP.SYNCS 0x989680 ;  /* 0x009896800000895d */ /* 0x010fea0003900000 */
[----:B------:R-:W4:Y:S02]  /*9350*/  @!P0 SYNCS.PHASECHK.TRANS64 P0, [R0+URZ+0x60], R2 ;  /* 0x00006002000085a7 */ /* 0x000f2400080010ff */
[----:B----4-:R-:W-:Y:S05]  /*9360*/  @!P0 BRA `(.L_x_175) ;  /* 0xfffffffc00f08947 */ /* 0x010fea000383ffff */
[----:B------:R-:W-:Y:S05]  /*9370*/  BRA `(.L_x_176) ;  /* 0xffffffc000187947 */ /* 0x000fea000383ffff */
.L_x_87:
[----:B---3--:R-:W-:-:S07]  /*9380*/  MOV R0, UR21 ;  /* 0x0000001500007c02 */ /* 0x008fce0008000f00 */
.L_x_177:
[----:B---3--:R3:W4:Y:S02]  /*9390*/  SYNCS.PHASECHK.TRANS64.TRYWAIT P0, [R0+URZ+0x68], R2 ;  /* 0x00006802000075a7 */ /* 0x00872400080011ff */
[----:B----4-:R-:W-:Y:S05]  /*93a0*/  @!P0 NANOSLEEP.SYNCS 0x989680 ;  /* 0x009896800000895d */ /* 0x010fea0003900000 */
[----:B------:R-:W4:Y:S02]  /*93b0*/  @!P0 SYNCS.PHASECHK.TRANS64 P0, [R0+URZ+0x68], R2 ;  /* 0x00006802000085a7 */ /* 0x000f2400080010ff */
[----:B----4-:R-:W-:Y:S05]  /*93c0*/  @!P0 BRA `(.L_x_177) ;  /* 0xfffffffc00f08947 */ /* 0x010fea000383ffff */
[----:B------:R-:W-:Y:S05]  /*93d0*/  BRA `(.L_x_178) ;  /* 0xffffffc000087947 */ /* 0x000fea000383ffff */
.L_x_88:
[----:B---3--:R-:W-:-:S07]  /*93e0*/  MOV R0, UR21 ;  /* 0x0000001500007c02 */ /* 0x008fce0008000f00 */
.L_x_179:
[----:B---3--:R3:W4:Y:S02]  /*93f0*/  SYNCS.PHASECHK.TRANS64.TRYWAIT P0, [R0+URZ+0x70], R2 ;  /* 0x00007002000075a7 */ /* 0x00872400080011ff */
[----:B----4-:R-:W-:Y:S05]  /*9400*/  @!P0 NANOSLEEP.SYNCS 0x989680 ;  /* 0x009896800000895d */ /* 0x010fea0003900000 */
[----:B------:R-:W4:Y:S02]  /*9410*/  @!P0 SYNCS.PHASECHK.TRANS64 P0, [R0+URZ+0x70], R2 ;  /* 0x00007002000085a7 */ /* 0x000f2400080010ff */
[----:B----4-:R-:W-:Y:S05]  /*9420*/  @!P0 BRA `(.L_x_179) ;  /* 0xfffffffc00f08947 */ /* 0x010fea000383ffff */
[----:B------:R-:W-:Y:S05]  /*9430*/  BRA `(.L_x_180) ;  /* 0xffffffbc00f87947 */ /* 0x000fea000383ffff */
.L_x_90:
[----:B-1----:R1:W2:Y:S02]  /*9440*/  SYNCS.PHASECHK.TRANS64.TRYWAIT P0, [R3+URZ+0x90], R0 ;  /* 0x00009000030075a7 */ /* 0x0022a400080011ff */
[----:B--2---:R-:W-:Y:S05]  /*9450*/  @!P0 NANOSLEEP.SYNCS 0x989680 ;  /* 0x009896800000895d */ /* 0x004fea0003900000 */
[----:B------:R-:W2:Y:S02]  /*9460*/  @!P0 SYNCS.PHASECHK.TRANS64 P0, [R3+URZ+0x90], R0 ;  /* 0x00009000030085a7 */ /* 0x000ea400080010ff */
[----:B--2---:R-:W-:Y:S05]  /*9470*/  @!P0 BRA `(.L_x_90) ;  /* 0xfffffffc00f08947 */ /* 0x004fea000383ffff */
[----:B------:R-:W-:Y:S05]  /*9480*/  BRA `(.L_x_181) ;  /* 0xffffffc000c87947 */ /* 0x000fea000383ffff */
.L_x_101:
[----:B-1----:R-:W-:Y:S04]  /*9490*/  MOV R0, UR44 ;  /* 0x0000002c00007c02 */ /* 0x002fe80008000f00 */
[----:B------:R1:W2:Y:S03]  /*94a0*/  SYNCS.PHASECHK.TRANS64.TRYWAIT P1, [R0+URZ+0x40], R3 ;  /* 0x00004003000075a7 */ /* 0x0002a600080211ff */
[----:B--2---:R-:W-:Y:S05]  /*94b0*/  @!P1 NANOSLEEP.SYNCS 0x989680 ;  /* 0x009896800000995d */ /* 0x004fea0003900000 */
[----:B------:R-:W2:Y:S02]  /*94c0*/  @!P1 SYNCS.PHASECHK.TRANS64 P1, [R0+URZ+0x40], R3 ;  /* 0x00004003000095a7 */ /* 0x000ea400080210ff */
[----:B--2---:R-:W-:Y:S05]  /*94d0*/  @!P1 BRA `(.L_x_101) ;  /* 0xfffffffc00ec9947 */ /* 0x004fea000383ffff */
[----:B------:R-:W-:Y:S05]  /*94e0*/  BRA `(.L_x_100) ;  /* 0xffffffd000387947 */ /* 0x000fea000383ffff */
.L_x_103:
[----:B-1----:R1:W3:Y:S02]  /*94f0*/  SYNCS.PHASECHK.TRANS64.TRYWAIT P0, [R26+URZ+0xb0], R2 ;  /* 0x0000b0021a0075a7 */ /* 0x0022e400080011ff */
[----:B---3--:R-:W-:Y:S05]  /*9500*/  @!P0 NANOSLEEP.SYNCS 0x989680 ;  /* 0x009896800000895d */ /* 0x008fea0003900000 */
[----:B------:R-:W3:Y:S02]  /*9510*/  @!P0 SYNCS.PHASECHK.TRANS64 P0, [R26+URZ+0xb0], R2 ;  /* 0x0000b0021a0085a7 */ /* 0x000ee400080010ff */
[----:B---3--:R-:W-:Y:S05]  /*9520*/  @!P0 BRA `(.L_x_103) ;  /* 0xfffffffc00f08947 */ /* 0x008fea000383ffff */
[----:B------:R-:W-:Y:S05]  /*9530*/  BRA `(.L_x_102) ;  /* 0xffffffd0005c7947 */ /* 0x000fea000383ffff */
.L_x_112:
[----:B---3--:R3:W4:Y:S02]  /*9540*/  SYNCS.PHASECHK.TRANS64.TRYWAIT P0, [R2+URZ+0x40], R0 ;  /* 0x00004000020075a7 */ /* 0x00872400080011ff */
[----:B----4-:R-:W-:Y:S05]  /*9550*/  @!P0 NANOSLEEP.SYNCS 0x989680 ;  /* 0x009896800000895d */ /* 0x010fea0003900000 */
[----:B------:R-:W4:Y:S02]  /*9560*/  @!P0 SYNCS.PHASECHK.TRANS64 P0, [R2+URZ+0x40], R0 ;  /* 0x00004000020085a7 */ /* 0x000f2400080010ff */
[----:B----4-:R-:W-:Y:S05]  /*9570*/  @!P0 BRA `(.L_x_112) ;  /* 0xfffffffc00f08947 */ /* 0x010fea000383ffff */
[----:B------:R-:W-:Y:S05]  /*9580*/  BRA `(.L_x_111) ;  /* 0xffffffd800487947 */ /* 0x000fea000383ffff */
.L_x_120:
[----:B---3--:R3:W4:Y:S02]  /*9590*/  SYNCS.PHASECHK.TRANS64.TRYWAIT P0, [R2+URZ+0x40], R4 ;  /* 0x00004004020075a7 */ /* 0x00872400080011ff */
[----:B----4-:R-:W-:Y:S05]  /*95a0*/  @!P0 NANOSLEEP.SYNCS 0x989680 ;  /* 0x009896800000895d */ /* 0x010fea0003900000 */
[----:B------:R-:W4:Y:S02]  /*95b0*/  @!P0 SYNCS.PHASECHK.TRANS64 P0, [R2+URZ+0x40], R4 ;  /* 0x00004004020085a7 */ /* 0x000f2400080010ff */
[----:B----4-:R-:W-:Y:S05]  /*95c0*/  @!P0 BRA `(.L_x_120) ;  /* 0xfffffffc00f08947 */ /* 0x010fea000383ffff */
[----:B------:R-:W-:Y:S05]  /*95d0*/  BRA `(.L_x_119) ;  /* 0xffffffe000587947 */ /* 0x000fea000383ffff */
.L_x_128:
[----:B---3--:R3:W4:Y:S02]  /*95e0*/  SYNCS.PHASECHK.TRANS64.TRYWAIT P0, [R3+URZ+0x40], R0 ;  /* 0x00004000030075a7 */ /* 0x00872400080011ff */
[----:B----4-:R-:W-:Y:S05]  /*95f0*/  @!P0 NANOSLEEP.SYNCS 0x989680 ;  /* 0x009896800000895d */ /* 0x010fea0003900000 */
[----:B------:R-:W4:Y:S02]  /*9600*/  @!P0 SYNCS.PHASECHK.TRANS64 P0, [R3+URZ+0x40], R0 ;  /* 0x00004000030085a7 */ /* 0x000f2400080010ff */
[----:B----4-:R-:W-:Y:S05]  /*9610*/  @!P0 BRA `(.L_x_128) ;  /* 0xfffffffc00f08947 */ /* 0x010fea000383ffff */
[----:B------:R-:W-:Y:S05]  /*9620*/  BRA `(.L_x_127) ;  /* 0xffffffe800687947 */ /* 0x000fea000383ffff */
        .weak           $__internal_0_$__cuda_sm10x_tcgen05_guardrail_trap_col_being_dealloced_not_returned_by_alloc
        .type           $__internal_0_$__cuda_sm10x_tcgen05_guardrail_trap_col_being_dealloced_not_returned_by_alloc,@function
        .size           $__internal_0_$__cuda_sm10x_tcgen05_guardrail_trap_col_being_dealloced_not_returned_by_alloc,($__internal_1_$__cuda_sm10x_tcgen05_guardrail_trap_phase_invalid_during_alloc - $__internal_0_$__cuda_sm10x_tcgen05_guardrail_trap_col_being_dealloced_not_returned_by_alloc)
$__internal_0_$__cuda_sm10x_tcgen05_guardrail_trap_col_being_dealloced_not_returned_by_alloc:
[----:B------:R-:W-:Y:S05]  /*9630*/  BPT.TRAP 0x1 ;  /* 0x000000040000795c */ /* 0x000fea0000300000 */
[----:B------:R-:W-:-:S04]  /*9640*/  HFMA2 R3, -RZ, RZ, 0, 0 ;  /* 0x00000000ff037431 */ /* 0x000fc800000001ff */
[----:B------:R-:W-:Y:S05]  /*9650*/  RET.REL.NODEC R2 `(_ZN7cutlass13device_kernelINS_4gemm6kernel13GemmUniversalIN4cute5tupleIJiiiiEEENS1_10collective13CollectiveMmaINS1_35MainloopSm100TmaUmmaWarpSpecializedILi4ELi2ELi4ENS5_IJNS4_1CILi8EEENSA_ILi1EEESC_EEEEENS5_IJNSA_ILi64EEENSA_ILi128EEESG_EEENS_6half_tENS5_IJlSC_lEEESI_SJ_NS4_8TiledMMAINS4_8MMA_AtomIJNS4_20SM100_MMA_F16BF16_SSISI_SI_fLi64ELi128ELNS4_4UMMA5MajorE0ELSO_0ELNSN_7ScaleInE0ELSP_0EEEEEENS4_6LayoutINS5_IJSC_SC_SC_EEENS5_IJNSA_ILi0EEESU_SU_EEEEENS5_IJNS4_10UnderscoreESX_SX_EEEEENS4_13SM90_TMA_LOADENS4_14ComposedLayoutINS4_7SwizzleILi3ELi4ELi3EEENS4_18smem_ptr_flag_bitsILi16EEENSS_INS5_IJSB_SF_EEENS5_IJSF_SC_EEEEEEEvNS4_8identityENS4_23SM90_TMA_LOAD_MULTICASTES19_vS1A_EENS_8epilogue10collective18CollectiveEpilogueINS1D_23Sm100TmaWarpSpecializedILi4ELi2ELi16ELb1ELb0EEEJSH_NS5_IJNSS_ISF_SC_EENSS_INSA_ILi32EEESC_EEEEESI_SJ_SI_SJ_NS1D_6fusion15FusionCallbacksIS1H_NS1M_17LinearCombinationISI_fSI_fLNS_15FloatRoundStyleE2EEESH_S1L_JEEENS4_5SM1004TMEM4LOAD26SM100_TMEM_LOAD_16dp256b4xES10_NS11_INS12_ILi2ELi4ELi3EEES15_NSS_INS5_IJSB_S1J_EEENS5_IJS1J_SC_EEEEEEENS4_17SM75_U32x4_LDSM_NENS4_14SM90_TMA_STOREES20_NS4_17SM90_U32x4_STSM_NENS4_39AutoVectorizingCopyWithAssumedAlignmentILi128EEEEEEvvEEEEvNT_6ParamsE) ;  /* 0xffffff6802687950 */ /* 0x000fea0003c3ffff */
        .weak           $__internal_1_$__cuda_sm10x_tcgen05_guardrail_trap_phase_invalid_during_alloc
        .type           $__internal_1_$__cuda_sm10x_tcgen05_guardrail_trap_phase_invalid_during_alloc,@function
        .size           $__internal_1_$__cuda_sm10x_tcgen05_guardrail_trap_phase_invalid_during_alloc,($__internal_2_$__cuda_sm10x_tcgen05_guardrail_trap_unallocated_columns_being_dealloced - $__internal_1_$__cuda_sm10x_tcgen05_guardrail_trap_phase_invalid_during_alloc)
$__internal_1_$__cuda_sm10x_tcgen05_guardrail_trap_phase_invalid_during_alloc:
[----:B------:R-:W-:Y:S05]  /*9660*/  BPT.TRAP 0x1 ;  /* 0x000000040000795c */ /* 0x000fea0000300000 */
[----:B------:R-:W-:-:S04]  /*9670*/  MOV R5, 0x0 ;  /* 0x0000000000057802 */ /* 0x000fc80000000f00 */
[----:B------:R-:W-:Y:S05]  /*9680*/  RET.REL.NODEC R4 `(_ZN7cutlass13device_kernelINS_4gemm6kernel13GemmUniversalIN4cute5tupleIJiiiiEEENS1_10collective13CollectiveMmaINS1_35MainloopSm100TmaUmmaWarpSpecializedILi4ELi2ELi4ENS5_IJNS4_1CILi8EEENSA_ILi1EEESC_EEEEENS5_IJNSA_ILi64EEENSA_ILi128EEESG_EEENS_6half_tENS5_IJlSC_lEEESI_SJ_NS4_8TiledMMAINS4_8MMA_AtomIJNS4_20SM100_MMA_F16BF16_SSISI_SI_fLi64ELi128ELNS4_4UMMA5MajorE0ELSO_0ELNSN_7ScaleInE0ELSP_0EEEEEENS4_6LayoutINS5_IJSC_SC_SC_EEENS5_IJNSA_ILi0EEESU_SU_EEEEENS5_IJNS4_10UnderscoreESX_SX_EEEEENS4_13SM90_TMA_LOADENS4_14ComposedLayoutINS4_7SwizzleILi3ELi4ELi3EEENS4_18smem_ptr_flag_bitsILi16EEENSS_INS5_IJSB_SF_EEENS5_IJSF_SC_EEEEEEEvNS4_8identityENS4_23SM90_TMA_LOAD_MULTICASTES19_vS1A_EENS_8epilogue10collective18CollectiveEpilogueINS1D_23Sm100TmaWarpSpecializedILi4ELi2ELi16ELb1ELb0EEEJSH_NS5_IJNSS_ISF_SC_EENSS_INSA_ILi32EEESC_EEEEESI_SJ_SI_SJ_NS1D_6fusion15FusionCallbacksIS1H_NS1M_17LinearCombinationISI_fSI_fLNS_15FloatRoundStyleE2EEESH_S1L_JEEENS4_5SM1004TMEM4LOAD26SM100_TMEM_LOAD_16dp256b4xES10_NS11_INS12_ILi2ELi4ELi3EEES15_NSS_INS5_IJSB_S1J_EEENS5_IJS1J_SC_EEEEEEENS4_17SM75_U32x4_LDSM_NENS4_14SM90_TMA_STOREES20_NS4_17SM90_U32x4_STSM_NENS4_39AutoVectorizingCopyWithAssumedAlignmentILi128EEEEEEvvEEEEvNT_6ParamsE) ;  /* 0xffffff68045c7950 */ /* 0x000fea0003c3ffff */
        .weak           $__internal_2_$__cuda_sm10x_tcgen05_guardrail_trap_unallocated_columns_being_dealloced
        .type           $__internal_2_$__cuda_sm10x_tcgen05_guardrail_trap_unallocated_columns_being_dealloced,@function
        .size           $__internal_2_$__cuda_sm10x_tcgen05_guardrail_trap_unallocated_columns_being_dealloced,(.L_x_183 - $__internal_2_$__cuda_sm10x_tcgen05_guardrail_trap_unallocated_columns_being_dealloced)
$__internal_2_$__cuda_sm10x_tcgen05_guardrail_trap_unallocated_columns_being_dealloced:
[----:B------:R-:W-:Y:S05]  /*9690*/  BPT.TRAP 0x1 ;  /* 0x000000040000795c */ /* 0x000fea0000300000 */
[----:B------:R-:W-:-:S04]  /*96a0*/  HFMA2 R3, -RZ, RZ, 0, 0 ;  /* 0x00000000ff037431 */ /* 0x000fc800000001ff */
[----:B------:R-:W-:Y:S05]  /*96b0*/  RET.REL.NODEC R2 `(_ZN7cutlass13device_kernelINS_4gemm6kernel13GemmUniversalIN4cute5tupleIJiiiiEEENS1_10collective13CollectiveMmaINS1_35MainloopSm100TmaUmmaWarpSpecializedILi4ELi2ELi4ENS5_IJNS4_1CILi8EEENSA_ILi1EEESC_EEEEENS5_IJNSA_ILi64EEENSA_ILi128EEESG_EEENS_6half_tENS5_IJlSC_lEEESI_SJ_NS4_8TiledMMAINS4_8MMA_AtomIJNS4_20SM100_MMA_F16BF16_SSISI_SI_fLi64ELi128ELNS4_4UMMA5MajorE0ELSO_0ELNSN_7ScaleInE0ELSP_0EEEEEENS4_6LayoutINS5_IJSC_SC_SC_EEENS5_IJNSA_ILi0EEESU_SU_EEEEENS5_IJNS4_10UnderscoreESX_SX_EEEEENS4_13SM90_TMA_LOADENS4_14ComposedLayoutINS4_7SwizzleILi3ELi4ELi3EEENS4_18smem_ptr_flag_bitsILi16EEENSS_INS5_IJSB_SF_EEENS5_IJSF_SC_EEEEEEEvNS4_8identityENS4_23SM90_TMA_LOAD_MULTICASTES19_vS1A_EENS_8epilogue10collective18CollectiveEpilogueINS1D_23Sm100TmaWarpSpecializedILi4ELi2ELi16ELb1ELb0EEEJSH_NS5_IJNSS_ISF_SC_EENSS_INSA_ILi32EEESC_EEEEESI_SJ_SI_SJ_NS1D_6fusion15FusionCallbacksIS1H_NS1M_17LinearCombinationISI_fSI_fLNS_15FloatRoundStyleE2EEESH_S1L_JEEENS4_5SM1004TMEM4LOAD26SM100_TMEM_LOAD_16dp256b4xES10_NS11_INS12_ILi2ELi4ELi3EEES15_NSS_INS5_IJSB_S1J_EEENS5_IJS1J_SC_EEEEEEENS4_17SM75_U32x4_LDSM_NENS4_14SM90_TMA_STOREES20_NS4_17SM90_U32x4_STSM_NENS4_39AutoVectorizingCopyWithAssumedAlignmentILi128EEEEEEvvEEEEvNT_6ParamsE) ;  /* 0xffffff6802507950 */ /* 0x000fea0003c3ffff */
.L_x_182:
[----:B------:R-:W-:-:S00]  /*96c0*/  BRA `(.L_x_182) ;  /* 0xfffffffc00fc7947 */ /* 0x000fc0000383ffff */
[----:B------:R-:W-:-:S00]  /*96d0*/  NOP ;  /* 0x0000000000007918 */ /* 0x000fc00000000000 */
        /* <DEDUP_REMOVED lines=10> */
.L_x_183:


//--------------------- .nv.global.init           --------------------------
	.section	.nv.global.init,"aw",@progbits
.nv.global.init:
	.type		$str$27,@object
	.size		$str$27,($str$28 - $str$27)
$str$27:
        /*0000*/ 	.byte	0x28, 0x61, 0x64, 0x64, 0x72, 0x65, 0x73, 0x73, 0x20, 0x26, 0x20, 0x6d, 0x61, 0x73, 0x6b, 0x29
        /*0010*/ 	.byte	0x20, 0x3d, 0x3d, 0x20, 0x30, 0x00
	.type		$str$28,@object
	.size		$str$28,($str$26 - $str$28)
$str$28:
        /*0016*/ 	.byte	0x2f, 0x74, 0x6d, 0x70, 0x2f, 0x63, 0x75, 0x74, 0x6c, 0x61, 0x73, 0x73, 0x5f, 0x73, 0x77, 0x65
        /*0026*/ 	.byte	0x65, 0x70, 0x5f, 0x73, 0x72, 0x63, 0x2f, 0x69, 0x6e, 0x63, 0x6c, 0x75, 0x64, 0x65, 0x2f, 0x63
        /*0036*/ 	.byte	0x75, 0x74, 0x65, 0x2f, 0x70, 0x6f, 0x69, 0x6e, 0x74, 0x65, 0x72, 0x5f, 0x66, 0x6c, 0x61, 0x67
        /*0046*/ 	.byte	0x67, 0x65, 0x64, 0x2e, 0x68, 0x70, 0x70, 0x00
	.type		$str$26,@object
	.size		$str$26,($str$25 - $str$26)
$str$26:
        /*004e*/ 	.byte	0x2f, 0x74, 0x6d, 0x70, 0x2f, 0x63, 0x75, 0x74, 0x6c, 0x61, 0x73, 0x73, 0x5f, 0x73, 0x77, 0x65
        /*005e*/ 	.byte	0x65, 0x70, 0x5f, 0x73, 0x72, 0x63, 0x2f, 0x69, 0x6e, 0x63, 0x6c, 0x75, 0x64, 0x65, 0x2f, 0x63
        /*006e*/ 	.byte	0x75, 0x74, 0x65, 0x2f, 0x61, 0x74, 0x6f, 0x6d, 0x2f, 0x63, 0x6f, 0x70, 0x79, 0x5f, 0x74, 0x72
        /*007e*/ 	.byte	0x61, 0x69, 0x74, 0x73, 0x5f, 0x73, 0x6d, 0x31, 0x30, 0x30, 0x2e, 0x68, 0x70, 0x70, 0x00
	.type		$str$25,@object
	.size		$str$25,(__unnamed_1 - $str$25)
$str$25:
        /*008d*/ 	.byte	0x28, 0x28, 0x75, 0x69, 0x6e, 0x74, 0x33, 0x32, 0x5f, 0x74, 0x28, 0x74, 0x68, 0x72, 0x65, 0x61
        /*009d*/ 	.byte	0x64, 0x49, 0x64, 0x78, 0x2e, 0x78, 0x29, 0x20, 0x2f, 0x20, 0x33, 0x32, 0x29, 0x20, 0x25, 0x20
        /*00ad*/ 	.byte	0x34, 0x29, 0x20, 0x3d, 0x3d, 0x20, 0x28, 0x28, 0x28, 0x74, 0x6d, 0x65, 0x6d, 0x5f, 0x61, 0x64
        /*00bd*/ 	.byte	0x64, 0x72, 0x20, 0x3e, 0x3e, 0x20, 0x31, 0x36, 0x29, 0x20, 0x2f, 0x20, 0x33, 0x32, 0x29, 0x20
        /*00cd*/ 	.byte	0x25, 0x20, 0x34, 0x29, 0x00
	.type		__unnamed_1,@object
	.size		__unnamed_1,(__unnamed_2 - __unnamed_1)
__unnamed_1:
        /*00d2*/ 	.byte	0x61, 0x75, 0x74, 0x6f, 0x20, 0x63, 0x75, 0x74, 0x65, 0x3a, 0x3a, 0x61, 0x73, 0x5f, 0x70, 0x6f
        /* <DEDUP_REMOVED lines=24> */
        /*0262*/ 	.byte	0x3e, 0x3e, 0x3e, 0x5d, 0x00
	.type		__unnamed_2,@object
	.size		__unnamed_2,(.L_2 - __unnamed_2)
__unnamed_2:
        /* <DEDUP_REMOVED lines=46> */
.L_2:


//--------------------- .nv.shared._ZN7cutlass13device_kernelINS_4gemm6kernel13GemmUniversalIN4cute5tupleIJiiiiEEENS1_10collective13CollectiveMmaINS1_35MainloopSm100TmaUmmaWarpSpecializedILi4ELi2ELi4ENS5_IJNS4_1CILi8EEENSA_ILi1EEESC_EEEEENS5_IJNSA_ILi64EEENSA_ILi128EEESG_EEENS_6half_tENS5_IJlSC_lEEESI_SJ_NS4_8TiledMMAINS4_8MMA_AtomIJNS4_20SM100_MMA_F16BF16_SSISI_SI_fLi64ELi128ELNS4_4UMMA5MajorE0ELSO_0ELNSN_7ScaleInE0ELSP_0EEEEEENS4_6LayoutINS5_IJSC_SC_SC_EEENS5_IJNSA_ILi0EEESU_SU_EEEEENS5_IJNS4_10UnderscoreESX_SX_EEEEENS4_13SM90_TMA_LOADENS4_14ComposedLayoutINS4_7SwizzleILi3ELi4ELi3EEENS4_18smem_ptr_flag_bitsILi16EEENSS_INS5_IJSB_SF_EEENS5_IJSF_SC_EEEEEEEvNS4_8identityENS4_23SM90_TMA_LOAD_MULTICASTES19_vS1A_EENS_8epilogue10collective18CollectiveEpilogueINS1D_23Sm100TmaWarpSpecializedILi4ELi2ELi16ELb1ELb0EEEJSH_NS5_IJNSS_ISF_SC_EENSS_INSA_ILi32EEESC_EEEEESI_SJ_SI_SJ_NS1D_6fusion15FusionCallbacksIS1H_NS1M_17LinearCombinationISI_fSI_fLNS_15FloatRoundStyleE2EEESH_S1L_JEEENS4_5SM1004TMEM4LOAD26SM100_TMEM_LOAD_16dp256b4xES10_NS11_INS12_ILi2ELi4ELi3EEES15_NSS_INS5_IJSB_S1J_EEENS5_IJS1J_SC_EEEEEEENS4_17SM75_U32x4_LDSM_NENS4_14SM90_TMA_STOREES20_NS4_17SM90_U32x4_STSM_NENS4_39AutoVectorizingCopyWithAssumedAlignmentILi128EEEEEEvvEEEEvNT_6ParamsE --------------------------
	.section	.nv.shared._ZN7cutlass13device_kernelINS_4gemm6kernel13GemmUniversalIN4cute5tupleIJiiiiEEENS1_10collective13CollectiveMmaINS1_35MainloopSm100TmaUmmaWarpSpecializedILi4ELi2ELi4ENS5_IJNS4_1CILi8EEENSA_ILi1EEESC_EEEEENS5_IJNSA_ILi64EEENSA_ILi128EEESG_EEENS_6half_tENS5_IJlSC_lEEESI_SJ_NS4_8TiledMMAINS4_8MMA_AtomIJNS4_20SM100_MMA_F16BF16_SSISI_SI_fLi64ELi128ELNS4_4UMMA5MajorE0ELSO_0ELNSN_7ScaleInE0ELSP_0EEEEEENS4_6LayoutINS5_IJSC_SC_SC_EEENS5_IJNSA_ILi0EEESU_SU_EEEEENS5_IJNS4_10UnderscoreESX_SX_EEEEENS4_13SM90_TMA_LOADENS4_14ComposedLayoutINS4_7SwizzleILi3ELi4ELi3EEENS4_18smem_ptr_flag_bitsILi16EEENSS_INS5_IJSB_SF_EEENS5_IJSF_SC_EEEEEEEvNS4_8identityENS4_23SM90_TMA_LOAD_MULTICASTES19_vS1A_EENS_8epilogue10collective18CollectiveEpilogueINS1D_23Sm100TmaWarpSpecializedILi4ELi2ELi16ELb1ELb0EEEJSH_NS5_IJNSS_ISF_SC_EENSS_INSA_ILi32EEESC_EEEEESI_SJ_SI_SJ_NS1D_6fusion15FusionCallbacksIS1H_NS1M_17LinearCombinationISI_fSI_fLNS_15FloatRoundStyleE2EEESH_S1L_JEEENS4_5SM1004TMEM4LOAD26SM100_TMEM_LOAD_16dp256b4xES10_NS11_INS12_ILi2ELi4ELi3EEES15_NSS_INS5_IJSB_S1J_EEENS5_IJS1J_SC_EEEEEEENS4_17SM75_U32x4_LDSM_NENS4_14SM90_TMA_STOREES20_NS4_17SM90_U32x4_STSM_NENS4_39AutoVectorizingCopyWithAssumedAlignmentILi128EEEEEEvvEEEEvNT_6ParamsE,"aw",@nobits
	.sectionflags	@""
	.align	16
	.zero		1024


//--------------------- .nv.shared.reserved.0     --------------------------
	.section	.nv.shared.reserved.0,"aw",@nobits
	.weak		__nv_reservedSMEM_offset_0_alias
	.size		__nv_reservedSMEM_offset_0_alias, 0, 64
	.other		__nv_reservedSMEM_offset_0_alias,@"STO_CUDA_RESERVED_SHARED STV_DEFAULT"
__nv_reservedSMEM_offset_0_alias:
	.zero		0
.nv.shared.reserved.0:
	.zero		64
	.weak		__nv_reservedSMEM_tcgen05_partition
	.type		__nv_reservedSMEM_tcgen05_partition,@object
	.size		__nv_reservedSMEM_tcgen05_partition,(.L_0 - __nv_reservedSMEM_tcgen05_partition)
__nv_reservedSMEM_tcgen05_partition:
	.zero		32
.L_0:


//--------------------- .nv.global                --------------------------
	.section	.nv.global,"aw",@nobits
.nv.global:
	.type		_ZN40_INTERNAL_0c040d01_4_k_cu_ce7094fe_304734cute1_E,@object
	.size		_ZN40_INTERNAL_0c040d01_4_k_cu_ce7094fe_304734cute1_E,(_ZN40_INTERNAL_0c040d01_4_k_cu_ce7094fe_304734cuda3std3__45__cpo6cbeginE - _ZN40_INTERNAL_0c040d01_4_k_cu_ce7094fe_304734cute1_E)
_ZN40_INTERNAL_0c040d01_4_k_cu_ce7094fe_304734cute1_E:
	.zero		1
	.type		_ZN40_INTERNAL_0c040d01_4_k_cu_ce7094fe_304734cuda3std3__45__cpo6cbeginE,@object
	.size		_ZN40_INTERNAL_0c040d01_4_k_cu_ce7094fe_304734cuda3std3__45__cpo6cbeginE,(_ZN40_INTERNAL_0c040d01_4_k_cu_ce7094fe_304734cuda3std3__48in_placeE - _ZN40_INTERNAL_0c040d01_4_k_cu_ce7094fe_304734cuda3std3__45__cpo6cbeginE)
_ZN40_INTERNAL_0c040d01_4_k_cu_ce7094fe_304734cuda3std3__45__cpo6cbeginE:
	.zero		1
	.type		_ZN40_INTERNAL_0c040d01_4_k_cu_ce7094fe_304734cuda3std3__48in_placeE,@object
	.size		_ZN40_INTERNAL_0c040d01_4_k_cu_ce7094fe_304734cuda3std3__48in_placeE,(_ZN40_INTERNAL_0c040d01_4_k_cu_ce7094fe_304734cuda3std6ranges3__45__cpo9iter_moveE - _ZN40_INTERNAL_0c040d01_4_k_cu_ce7094fe_304734cuda3std3__48in_placeE)
_ZN40_INTERNAL_0c040d01_4_k_cu_ce7094fe_304734cuda3std3__48in_placeE:
	.zero		1
	.type		_ZN40_INTERNAL_0c040d01_4_k_cu_ce7094fe_304734cuda3std6ranges3__45__cpo9iter_moveE,@object
	.size		_ZN40_INTERNAL_0c040d01_4_k_cu_ce7094fe_304734cuda3std6ranges3__45__cpo9iter_moveE,(_ZN40_INTERNAL_0c040d01_4_k_cu_ce7094fe_304734cuda3std3__45__cpo5beginE - _ZN40_INTERNAL_0c040d01_4_k_cu_ce7094fe_304734cuda3std6ranges3__45__cpo9iter_moveE)
_ZN40_INTERNAL_0c040d01_4_k_cu_ce7094fe_304734cuda3std6ranges3__45__cpo9iter_moveE:
	.zero		1
	.type		_ZN40_INTERNAL_0c040d01_4_k_cu_ce7094fe_304734cuda3std3__45__cpo5beginE,@object
	.size		_ZN40_INTERNAL_0c040d01_4_k_cu_ce7094fe_304734cuda3std3__45__cpo5beginE,(_ZN40_INTERNAL_0c040d01_4_k_cu_ce7094fe_304734cuda3std3__442_GLOBAL__N__0c040d01_4_k_cu_ce7094fe_304736ignoreE - _ZN40_INTERNAL_0c040d01_4_k_cu_ce7094fe_304734cuda3std3__45__cpo5beginE)
_ZN40_INTERNAL_0c040d01_4_k_cu_ce7094fe_304734cuda3std3__45__cpo5beginE:
	.zero		1
	.type		_ZN40_INTERNAL_0c040d01_4_k_cu_ce7094fe_304734cuda3std3__442_GLOBAL__N__0c040d01_4_k_cu_ce7094fe_304736ignoreE,@object
	.size		_ZN40_INTERNAL_0c040d01_4_k_cu_ce7094fe_304734cuda3std3__442_GLOBAL__N__0c040d01_4_k_cu_ce7094fe_304736ignoreE,(_ZN40_INTERNAL_0c040d01_4_k_cu_ce7094fe_304734cute7productE - _ZN40_INTERNAL_0c040d01_4_k_cu_ce7094fe_304734cuda3std3__442_GLOBAL__N__0c040d01_4_k_cu_ce7094fe_304736ignoreE)
_ZN40_INTERNAL_0c040d01_4_k_cu_ce7094fe_304734cuda3std3__442_GLOBAL__N__0c040d01_4_k_cu_ce7094fe_304736ignoreE:
	.zero		1
	.type		_ZN40_INTERNAL_0c040d01_4_k_cu_ce7094fe_304734cute7productE,@object
	.size		_ZN40_INTERNAL_0c040d01_4_k_cu_ce7094fe_304734cute7productE,(_ZN40_INTERNAL_0c040d01_4_k_cu_ce7094fe_304734cuda3std3__45__cpo3endE - _ZN40_INTERNAL_0c040d01_4_k_cu_ce7094fe_304734cute7productE)
_ZN40_INTERNAL_0c040d01_4_k_cu_ce7094fe_304734cute7productE:
	.zero		1
	.type		_ZN40_INTERNAL_0c040d01_4_k_cu_ce7094fe_304734cuda3std3__45__cpo3endE,@object
	.size		_ZN40_INTERNAL_0c040d01_4_k_cu_ce7094fe_304734cuda3std3__45__cpo3endE,(_ZN40_INTERNAL_0c040d01_4_k_cu_ce7094fe_304734cuda3std3__419piecewise_constructE - _ZN40_INTERNAL_0c040d01_4_k_cu_ce7094fe_304734cuda3std3__45__cpo3endE)
_ZN40_INTERNAL_0c040d01_4_k_cu_ce7094fe_304734cuda3std3__45__cpo3endE:
	.zero		1
	.type		_ZN40_INTERNAL_0c040d01_4_k_cu_ce7094fe_304734cuda3std3__419piecewise_constructE,@object
	.size		_ZN40_INTERNAL_0c040d01_4_k_cu_ce7094fe_304734cuda3std3__419piecewise_constructE,(_ZN40_INTERNAL_0c040d01_4_k_cu_ce7094fe_304734cuda3std3__45__cpo4cendE - _ZN40_INTERNAL_0c040d01_4_k_cu_ce7094fe_304734cuda3std3__419piecewise_constructE)
_ZN40_INTERNAL_0c040d01_4_k_cu_ce7094fe_304734cuda3std3__419piecewise_constructE:
	.zero		1
	.type		_ZN40_INTERNAL_0c040d01_4_k_cu_ce7094fe_304734cuda3std3__45__cpo4cendE,@object
	.size		_ZN40_INTERNAL_0c040d01_4_k_cu_ce7094fe_304734cuda3std3__45__cpo4cendE,(_ZN40_INTERNAL_0c040d01_4_k_cu_ce7094fe_304734cuda3std6ranges3__45__cpo4swapE - _ZN40_INTERNAL_0c040d01_4_k_cu_ce7094fe_304734cuda3std3__45__cpo4cendE)
_ZN40_INTERNAL_0c040d01_4_k_cu_ce7094fe_304734cuda3std3__45__cpo4cendE:
	.zero		1
	.type		_ZN40_INTERNAL_0c040d01_4_k_cu_ce7094fe_304734cuda3std6ranges3__45__cpo4swapE,@object
	.size		_ZN40_INTERNAL_0c040d01_4_k_cu_ce7094fe_304734cuda3std6ranges3__45__cpo4swapE,(.L_10 - _ZN40_INTERNAL_0c040d01_4_k_cu_ce7094fe_304734cuda3std6ranges3__45__cpo4swapE)
_ZN40_INTERNAL_0c040d01_4_k_cu_ce7094fe_304734cuda3std6ranges3__45__cpo4swapE:
	.zero		1
.L_10:


//--------------------- .nv.constant0._ZN7cutlass13device_kernelINS_4gemm6kernel13GemmUniversalIN4cute5tupleIJiiiiEEENS1_10collective13CollectiveMmaINS1_35MainloopSm100TmaUmmaWarpSpecializedILi4ELi2ELi4ENS5_IJNS4_1CILi8EEENSA_ILi1EEESC_EEEEENS5_IJNSA_ILi64EEENSA_ILi128EEESG_EEENS_6half_tENS5_IJlSC_lEEESI_SJ_NS4_8TiledMMAINS4_8MMA_AtomIJNS4_20SM100_MMA_F16BF16_SSISI_SI_fLi64ELi128ELNS4_4UMMA5MajorE0ELSO_0ELNSN_7ScaleInE0ELSP_0EEEEEENS4_6LayoutINS5_IJSC_SC_SC_EEENS5_IJNSA_ILi0EEESU_SU_EEEEENS5_IJNS4_10UnderscoreESX_SX_EEEEENS4_13SM90_TMA_LOADENS4_14ComposedLayoutINS4_7SwizzleILi3ELi4ELi3EEENS4_18smem_ptr_flag_bitsILi16EEENSS_INS5_IJSB_SF_EEENS5_IJSF_SC_EEEEEEEvNS4_8identityENS4_23SM90_TMA_LOAD_MULTICASTES19_vS1A_EENS_8epilogue10collective18CollectiveEpilogueINS1D_23Sm100TmaWarpSpecializedILi4ELi2ELi16ELb1ELb0EEEJSH_NS5_IJNSS_ISF_SC_EENSS_INSA_ILi32EEESC_EEEEESI_SJ_SI_SJ_NS1D_6fusion15FusionCallbacksIS1H_NS1M_17LinearCombinationISI_fSI_fLNS_15FloatRoundStyleE2EEESH_S1L_JEEENS4_5SM1004TMEM4LOAD26SM100_TMEM_LOAD_16dp256b4xES10_NS11_INS12_ILi2ELi4ELi3EEES15_NSS_INS5_IJSB_S1J_EEENS5_IJS1J_SC_EEEEEEENS4_17SM75_U32x4_LDSM_NENS4_14SM90_TMA_STOREES20_NS4_17SM90_U32x4_STSM_NENS4_39AutoVectorizingCopyWithAssumedAlignmentILi128EEEEEEvvEEEEvNT_6ParamsE --------------------------
	.section	.nv.constant0._ZN7cutlass13device_kernelINS_4gemm6kernel13GemmUniversalIN4cute5tupleIJiiiiEEENS1_10collective13CollectiveMmaINS1_35MainloopSm100TmaUmmaWarpSpecializedILi4ELi2ELi4ENS5_IJNS4_1CILi8EEENSA_ILi1EEESC_EEEEENS5_IJNSA_ILi64EEENSA_ILi128EEESG_EEENS_6half_tENS5_IJlSC_lEEESI_SJ_NS4_8TiledMMAINS4_8MMA_AtomIJNS4_20SM100_MMA_F16BF16_SSISI_SI_fLi64ELi128ELNS4_4UMMA5MajorE0ELSO_0ELNSN_7ScaleInE0ELSP_0EEEEEENS4_6LayoutINS5_IJSC_SC_SC_EEENS5_IJNSA_ILi0EEESU_SU_EEEEENS5_IJNS4_10UnderscoreESX_SX_EEEEENS4_13SM90_TMA_LOADENS4_14ComposedLayoutINS4_7SwizzleILi3ELi4ELi3EEENS4_18smem_ptr_flag_bitsILi16EEENSS_INS5_IJSB_SF_EEENS5_IJSF_SC_EEEEEEEvNS4_8identityENS4_23SM90_TMA_LOAD_MULTICASTES19_vS1A_EENS_8epilogue10collective18CollectiveEpilogueINS1D_23Sm100TmaWarpSpecializedILi4ELi2ELi16ELb1ELb0EEEJSH_NS5_IJNSS_ISF_SC_EENSS_INSA_ILi32EEESC_EEEEESI_SJ_SI_SJ_NS1D_6fusion15FusionCallbacksIS1H_NS1M_17LinearCombinationISI_fSI_fLNS_15FloatRoundStyleE2EEESH_S1L_JEEENS4_5SM1004TMEM4LOAD26SM100_TMEM_LOAD_16dp256b4xES10_NS11_INS12_ILi2ELi4ELi3EEES15_NSS_INS5_IJSB_S1J_EEENS5_IJS1J_SC_EEEEEEENS4_17SM75_U32x4_LDSM_NENS4_14SM90_TMA_STOREES20_NS4_17SM90_U32x4_STSM_NENS4_39AutoVectorizingCopyWithAssumedAlignmentILi128EEEEEEvvEEEEvNT_6ParamsE,"a",@progbits
	.sectionflags	@""
	.align	4
.nv.constant0._ZN7cutlass13device_kernelINS_4gemm6kernel13GemmUniversalIN4cute5tupleIJiiiiEEENS1_10collective13CollectiveMmaINS1_35MainloopSm100TmaUmmaWarpSpecializedILi4ELi2ELi4ENS5_IJNS4_1CILi8EEENSA_ILi1EEESC_EEEEENS5_IJNSA_ILi64EEENSA_ILi128EEESG_EEENS_6half_tENS5_IJlSC_lEEESI_SJ_NS4_8TiledMMAINS4_8MMA_AtomIJNS4_20SM100_MMA_F16BF16_SSISI_SI_fLi64ELi128ELNS4_4UMMA5MajorE0ELSO_0ELNSN_7ScaleInE0ELSP_0EEEEEENS4_6LayoutINS5_IJSC_SC_SC_EEENS5_IJNSA_ILi0EEESU_SU_EEEEENS5_IJNS4_10UnderscoreESX_SX_EEEEENS4_13SM90_TMA_LOADENS4_14ComposedLayoutINS4_7SwizzleILi3ELi4ELi3EEENS4_18smem_ptr_flag_bitsILi16EEENSS_INS5_IJSB_SF_EEENS5_IJSF_SC_EEEEEEEvNS4_8identityENS4_23SM90_TMA_LOAD_MULTICASTES19_vS1A_EENS_8epilogue10collective18CollectiveEpilogueINS1D_23Sm100TmaWarpSpecializedILi4ELi2ELi16ELb1ELb0EEEJSH_NS5_IJNSS_ISF_SC_EENSS_INSA_ILi32EEESC_EEEEESI_SJ_SI_SJ_NS1D_6fusion15FusionCallbacksIS1H_NS1M_17LinearCombinationISI_fSI_fLNS_15FloatRoundStyleE2EEESH_S1L_JEEENS4_5SM1004TMEM4LOAD26SM100_TMEM_LOAD_16dp256b4xES10_NS11_INS12_ILi2ELi4ELi3EEES15_NSS_INS5_IJSB_S1J_EEENS5_IJS1J_SC_EEEEEEENS4_17SM75_U32x4_LDSM_NENS4_14SM90_TMA_STOREES20_NS4_17SM90_U32x4_STSM_NENS4_39AutoVectorizingCopyWithAssumedAlignmentILi128EEEEEEvvEEEEvNT_6ParamsE:
	.zero		2944


//--------------------- SYMBOLS --------------------------

	.type		.nv.reservedSmem.offset0,@object
	.size		.nv.reservedSmem.offset0,0x4
	.type		.nv.reservedSmem.cap,@object
	.size		.nv.reservedSmem.cap,0x4
	.type		__assertfail,@function
